	.target	sm_100a

	.elftype	@"ET_EXEC"


//--------------------- .note.nv.tkinfo           --------------------------
	.section	.note.nv.tkinfo,"",@"SHT_NOTE"
	.sectionflags	@"SHF_NOTE_NV_TKINFO"
	.tkinfo
        /*0018*/ 	.word	0x00000002
        /*0030*/ 	.string	""
        /*0030*/ 	.string	"ptxas"
        /*0030*/ 	.string	"Cuda compilation tools, release 13.0, V13.0.88"
        /*0030*/ 	.string	"Build cuda_13.0.r13.0/compiler.36424714_0"
        /*0030*/ 	.string	"-arch sm_100a -m 64 "



//--------------------- .note.nv.cuinfo           --------------------------
	.section	.note.nv.cuinfo,"",@"SHT_NOTE"
	.sectionflags	@"SHF_NOTE_NV_CUINFO"
        /*0018*/ 	.short	0x0002
        /*001a*/ 	.short	0x0064
        /*001c*/ 	.short	0x0082
	.zero		2


//--------------------- .nv.info                  --------------------------
	.section	.nv.info,"",@"SHT_CUDA_INFO"
	.align	4


	//----- nvinfo : EIATTR_REGCOUNT
	.align		4
        /*0000*/ 	.byte	0x04, 0x2f
        /*0002*/ 	.short	(.L_19 - .L_18)
	.align		4
.L_18:
        /*0004*/ 	.word	index@(_ZN7cutlass13device_kernelINS_4gemm6kernel13GemmUniversalIN4cute5tupleIJiiiiEEENS1_10collective13CollectiveMmaINS1_35MainloopSm100TmaUmmaWarpSpecializedILi34ELi2ELi4ENS5_IJNS4_1CILi1EEESB_SB_EEEEENS5_IJNSA_ILi64EEENSA_ILi128EEENSA_ILi32EEEEEEaNS5_IJlSB_lEEEaNS5_IJSB_llEEENS4_8TiledMMAINS4_8MMA_AtomIJNS4_15SM100_MMA_S8_SSIaaiLi64ELi128ELNS4_4UMMA5MajorE0ELSO_1ELNSN_8SaturateE0EEEEEENS4_6LayoutISC_NS5_IJNSA_ILi0EEEST_ST_EEEEENS5_IJNS4_10UnderscoreESW_SW_EEEEENS4_13SM90_TMA_LOADENS4_14ComposedLayoutINS4_7SwizzleILi1ELi4ELi3EEENS4_18smem_ptr_flag_bitsILi8EEENSS_INS5_IJNSA_ILi8EEESG_EEENS5_IJSG_SB_EEEEEEEvNS4_8identityESZ_NS10_INS11_ILi3ELi4ELi3EEES14_NSS_INS5_IJSF_S15_EEENS5_IJSB_SF_EEEEEEEvS1A_EENS_8epilogue10collective18CollectiveEpilogueINS1H_23Sm100TmaWarpSpecializedILi2ELi2ELi32ELb0ELb0EEEJSH_NS5_IJNSS_ISE_SB_EES1M_EEEaSI_aSI_NS1H_6fusion15FusionCallbacksIS1L_NS1O_17LinearCombinationIaiaiLNS_15FloatRoundStyleE2EEESH_S1N_JEEENS4_5SM1004TMEM4LOAD26SM100_TMEM_LOAD_16dp32b32xESZ_NS10_INS11_ILi2ELi4ELi3EEES14_NSS_INS5_IJS15_SE_EEENS5_IJSE_SB_EEEEEEENS4_39AutoVectorizingCopyWithAssumedAlignmentILi128EEENS4_14SM90_TMA_STOREES22_S24_S24_EEEvvEEEEvNT_6ParamsE)
        /*0008*/ 	.word	0x0000007a


	//----- nvinfo : EIATTR_FRAME_SIZE
	.align		4
.L_19:
        /*000c*/ 	.byte	0x04, 0x11
        /*000e*/ 	.short	(.L_21 - .L_20)
	.align		4
.L_20:
        /*0010*/ 	.word	index@($__internal_2_$__cuda_sm10x_tcgen05_guardrail_trap_unallocated_columns_being_dealloced)
        /*0014*/ 	.word	0x00000000


	//----- nvinfo : EIATTR_FRAME_SIZE
	.align		4
.L_21:
        /*0018*/ 	.byte	0x04, 0x11
        /*001a*/ 	.short	(.L_23 - .L_22)
	.align		4
.L_22:
        /*001c*/ 	.word	index@($__internal_1_$__cuda_sm10x_tcgen05_guardrail_trap_phase_invalid_during_alloc)
        /*0020*/ 	.word	0x00000000


	//----- nvinfo : EIATTR_FRAME_SIZE
	.align		4
.L_23:
        /*0024*/ 	.byte	0x04, 0x11
        /*0026*/ 	.short	(.L_25 - .L_24)
	.align		4
.L_24:
        /*0028*/ 	.word	index@($__internal_0_$__cuda_sm10x_tcgen05_guardrail_trap_col_being_dealloced_not_returned_by_alloc)
        /*002c*/ 	.word	0x00000000


	//----- nvinfo : EIATTR_FRAME_SIZE
	.align		4
.L_25:
        /*0030*/ 	.byte	0x04, 0x11
        /*0032*/ 	.short	(.L_27 - .L_26)
	.align		4
.L_26:
        /*0034*/ 	.word	index@(_ZN7cutlass13device_kernelINS_4gemm6kernel13GemmUniversalIN4cute5tupleIJiiiiEEENS1_10collective13CollectiveMmaINS1_35MainloopSm100TmaUmmaWarpSpecializedILi34ELi2ELi4ENS5_IJNS4_1CILi1EEESB_SB_EEEEENS5_IJNSA_ILi64EEENSA_ILi128EEENSA_ILi32EEEEEEaNS5_IJlSB_lEEEaNS5_IJSB_llEEENS4_8TiledMMAINS4_8MMA_AtomIJNS4_15SM100_MMA_S8_SSIaaiLi64ELi128ELNS4_4UMMA5MajorE0ELSO_1ELNSN_8SaturateE0EEEEEENS4_6LayoutISC_NS5_IJNSA_ILi0EEEST_ST_EEEEENS5_IJNS4_10UnderscoreESW_SW_EEEEENS4_13SM90_TMA_LOADENS4_14ComposedLayoutINS4_7SwizzleILi1ELi4ELi3EEENS4_18smem_ptr_flag_bitsILi8EEENSS_INS5_IJNSA_ILi8EEESG_EEENS5_IJSG_SB_EEEEEEEvNS4_8identityESZ_NS10_INS11_ILi3ELi4ELi3EEES14_NSS_INS5_IJSF_S15_EEENS5_IJSB_SF_EEEEEEEvS1A_EENS_8epilogue10collective18CollectiveEpilogueINS1H_23Sm100TmaWarpSpecializedILi2ELi2ELi32ELb0ELb0EEEJSH_NS5_IJNSS_ISE_SB_EES1M_EEEaSI_aSI_NS1H_6fusion15FusionCallbacksIS1L_NS1O_17LinearCombinationIaiaiLNS_15FloatRoundStyleE2EEESH_S1N_JEEENS4_5SM1004TMEM4LOAD26SM100_TMEM_LOAD_16dp32b32xESZ_NS10_INS11_ILi2ELi4ELi3EEES14_NSS_INS5_IJS15_SE_EEENS5_IJSE_SB_EEEEEEENS4_39AutoVectorizingCopyWithAssumedAlignmentILi128EEENS4_14SM90_TMA_STOREES22_S24_S24_EEEvvEEEEvNT_6ParamsE)
        /*0038*/ 	.word	0x00000000


	//----- nvinfo : EIATTR_MIN_STACK_SIZE
	.align		4
.L_27:
        /*003c*/ 	.byte	0x04, 0x12
        /*003e*/ 	.short	(.L_29 - .L_28)
	.align		4
.L_28:
        /*0040*/ 	.word	index@(_ZN7cutlass13device_kernelINS_4gemm6kernel13GemmUniversalIN4cute5tupleIJiiiiEEENS1_10collective13CollectiveMmaINS1_35MainloopSm100TmaUmmaWarpSpecializedILi34ELi2ELi4ENS5_IJNS4_1CILi1EEESB_SB_EEEEENS5_IJNSA_ILi64EEENSA_ILi128EEENSA_ILi32EEEEEEaNS5_IJlSB_lEEEaNS5_IJSB_llEEENS4_8TiledMMAINS4_8MMA_AtomIJNS4_15SM100_MMA_S8_SSIaaiLi64ELi128ELNS4_4UMMA5MajorE0ELSO_1ELNSN_8SaturateE0EEEEEENS4_6LayoutISC_NS5_IJNSA_ILi0EEEST_ST_EEEEENS5_IJNS4_10UnderscoreESW_SW_EEEEENS4_13SM90_TMA_LOADENS4_14ComposedLayoutINS4_7SwizzleILi1ELi4ELi3EEENS4_18smem_ptr_flag_bitsILi8EEENSS_INS5_IJNSA_ILi8EEESG_EEENS5_IJSG_SB_EEEEEEEvNS4_8identityESZ_NS10_INS11_ILi3ELi4ELi3EEES14_NSS_INS5_IJSF_S15_EEENS5_IJSB_SF_EEEEEEEvS1A_EENS_8epilogue10collective18CollectiveEpilogueINS1H_23Sm100TmaWarpSpecializedILi2ELi2ELi32ELb0ELb0EEEJSH_NS5_IJNSS_ISE_SB_EES1M_EEEaSI_aSI_NS1H_6fusion15FusionCallbacksIS1L_NS1O_17LinearCombinationIaiaiLNS_15FloatRoundStyleE2EEESH_S1N_JEEENS4_5SM1004TMEM4LOAD26SM100_TMEM_LOAD_16dp32b32xESZ_NS10_INS11_ILi2ELi4ELi3EEES14_NSS_INS5_IJS15_SE_EEENS5_IJSE_SB_EEEEEEENS4_39AutoVectorizingCopyWithAssumedAlignmentILi128EEENS4_14SM90_TMA_STOREES22_S24_S24_EEEvvEEEEvNT_6ParamsE)
        /*0044*/ 	.word	0x00000000
.L_29:


//--------------------- .nv.compat                --------------------------
	.section	.nv.compat,"",@"SHT_CUDA_COMPAT_INFO"
	.align	4
        /*0000*/ 	.byte	0x02, 0x09, 0x01, 0x00, 0x02, 0x02, 0x03, 0x00, 0x02, 0x05, 0x06, 0x00, 0x03, 0x07, 0x01, 0x01
        /*0010*/ 	.byte	0x02, 0x03, 0x01, 0x00, 0x02, 0x06, 0x01, 0x00, 0x04, 0x0b, 0x08, 0x00, 0x01, 0x00, 0x00, 0x00
        /*0020*/ 	.byte	0x00, 0x00, 0x00, 0x00


//--------------------- .nv.info._ZN7cutlass13device_kernelINS_4gemm6kernel13GemmUniversalIN4cute5tupleIJiiiiEEENS1_10collective13CollectiveMmaINS1_35MainloopSm100TmaUmmaWarpSpecializedILi34ELi2ELi4ENS5_IJNS4_1CILi1EEESB_SB_EEEEENS5_IJNSA_ILi64EEENSA_ILi128EEENSA_ILi32EEEEEEaNS5_IJlSB_lEEEaNS5_IJSB_llEEENS4_8TiledMMAINS4_8MMA_AtomIJNS4_15SM100_MMA_S8_SSIaaiLi64ELi128ELNS4_4UMMA5MajorE0ELSO_1ELNSN_8SaturateE0EEEEEENS4_6LayoutISC_NS5_IJNSA_ILi0EEEST_ST_EEEEENS5_IJNS4_10UnderscoreESW_SW_EEEEENS4_13SM90_TMA_LOADENS4_14ComposedLayoutINS4_7SwizzleILi1ELi4ELi3EEENS4_18smem_ptr_flag_bitsILi8EEENSS_INS5_IJNSA_ILi8EEESG_EEENS5_IJSG_SB_EEEEEEEvNS4_8identityESZ_NS10_INS11_ILi3ELi4ELi3EEES14_NSS_INS5_IJSF_S15_EEENS5_IJSB_SF_EEEEEEEvS1A_EENS_8epilogue10collective18CollectiveEpilogueINS1H_23Sm100TmaWarpSpecializedILi2ELi2ELi32ELb0ELb0EEEJSH_NS5_IJNSS_ISE_SB_EES1M_EEEaSI_aSI_NS1H_6fusion15FusionCallbacksIS1L_NS1O_17LinearCombinationIaiaiLNS_15FloatRoundStyleE2EEESH_S1N_JEEENS4_5SM1004TMEM4LOAD26SM100_TMEM_LOAD_16dp32b32xESZ_NS10_INS11_ILi2ELi4ELi3EEES14_NSS_INS5_IJS15_SE_EEENS5_IJSE_SB_EEEEEEENS4_39AutoVectorizingCopyWithAssumedAlignmentILi128EEENS4_14SM90_TMA_STOREES22_S24_S24_EEEvvEEEEvNT_6ParamsE --------------------------
	.section	.nv.info._ZN7cutlass13device_kernelINS_4gemm6kernel13GemmUniversalIN4cute5tupleIJiiiiEEENS1_10collective13CollectiveMmaINS1_35MainloopSm100TmaUmmaWarpSpecializedILi34ELi2ELi4ENS5_IJNS4_1CILi1EEESB_SB_EEEEENS5_IJNSA_ILi64EEENSA_ILi128EEENSA_ILi32EEEEEEaNS5_IJlSB_lEEEaNS5_IJSB_llEEENS4_8TiledMMAINS4_8MMA_AtomIJNS4_15SM100_MMA_S8_SSIaaiLi64ELi128ELNS4_4UMMA5MajorE0ELSO_1ELNSN_8SaturateE0EEEEEENS4_6LayoutISC_NS5_IJNSA_ILi0EEEST_ST_EEEEENS5_IJNS4_10UnderscoreESW_SW_EEEEENS4_13SM90_TMA_LOADENS4_14ComposedLayoutINS4_7SwizzleILi1ELi4ELi3EEENS4_18smem_ptr_flag_bitsILi8EEENSS_INS5_IJNSA_ILi8EEESG_EEENS5_IJSG_SB_EEEEEEEvNS4_8identityESZ_NS10_INS11_ILi3ELi4ELi3EEES14_NSS_INS5_IJSF_S15_EEENS5_IJSB_SF_EEEEEEEvS1A_EENS_8epilogue10collective18CollectiveEpilogueINS1H_23Sm100TmaWarpSpecializedILi2ELi2ELi32ELb0ELb0EEEJSH_NS5_IJNSS_ISE_SB_EES1M_EEEaSI_aSI_NS1H_6fusion15FusionCallbacksIS1L_NS1O_17LinearCombinationIaiaiLNS_15FloatRoundStyleE2EEESH_S1N_JEEENS4_5SM1004TMEM4LOAD26SM100_TMEM_LOAD_16dp32b32xESZ_NS10_INS11_ILi2ELi4ELi3EEES14_NSS_INS5_IJS15_SE_EEENS5_IJSE_SB_EEEEEEENS4_39AutoVectorizingCopyWithAssumedAlignmentILi128EEENS4_14SM90_TMA_STOREES22_S24_S24_EEEvvEEEEvNT_6ParamsE,"",@"SHT_CUDA_INFO"
	.sectionflags	@""
	.align	4


	//----- nvinfo : EIATTR_CUDA_API_VERSION
	.align		4
        /*0000*/ 	.byte	0x04, 0x37
        /*0002*/ 	.short	(.L_31 - .L_30)
.L_30:
        /*0004*/ 	.word	0x00000082


	//----- nvinfo : EIATTR_KPARAM_INFO
	.align		4
.L_31:
        /*0008*/ 	.byte	0x04, 0x17
        /*000a*/ 	.short	(.L_33 - .L_32)
.L_32:
        /*000c*/ 	.word	0x00000000
        /*0010*/ 	.short	0x0000
        /*0012*/ 	.short	0x0000
        /*0014*/ 	.byte	0x00, 0xf0, 0x01, 0x20


	//----- nvinfo : EIATTR_AT_ENTRY_FRAGMENTS
	.align		4
.L_33:
        /*0018*/ 	.byte	0x04, 0x4f
        /*001a*/ 	.short	(.L_35 - .L_34)


	//   ....[0]....
.L_34:
        /*001c*/ 	.word	0x00000006


	//----- nvinfo : EIATTR_RESERVED_SMEM_USED
	.align		4
.L_35:
        /*0020*/ 	.byte	0x01, 0x41
	.zero		2


	//----- nvinfo : EIATTR_SPARSE_MMA_MASK
	.align		4
        /*0024*/ 	.byte	0x03, 0x50
        /*0026*/ 	.short	0x0000


	//----- nvinfo : EIATTR_TCGEN05_1CTA_USED
	.align		4
        /*0028*/ 	.byte	0x01, 0x51
	.zero		2


	//----- nvinfo : EIATTR_MAXREG_COUNT
	.align		4
        /*002c*/ 	.byte	0x03, 0x1b
        /*002e*/ 	.short	0x00ff


	//----- nvinfo : EIATTR_NUM_BARRIERS
	.align		4
        /*0030*/ 	.byte	0x02, 0x4c
        /*0032*/ 	.byte	0x07
	.zero		1


	//----- nvinfo : EIATTR_EXTERNS
	.align		4
        /*0034*/ 	.byte	0x04, 0x0f
        /*0036*/ 	.short	(.L_37 - .L_36)


	//   ....[0]....
	.align		4
.L_36:
        /*0038*/ 	.word	index@(__assertfail)


	//----- nvinfo : EIATTR_MERCURY_ISA_VERSION
	.align		4
.L_37:
        /*003c*/ 	.byte	0x03, 0x5f
        /*003e*/ 	.short	0x0101


	//----- nvinfo : EIATTR_INT_WARP_WIDE_INSTR_OFFSETS
	.align		4
        /*0040*/ 	.byte	0x04, 0x31
        /*0042*/ 	.short	(.L_39 - .L_38)


	//   ....[0]....
.L_38:
        /*0044*/ 	.word	0x00002190


	//   ....[1]....
        /*0048*/ 	.word	0x00004bd0


	//   ....[2]....
        /*004c*/ 	.word	0x00004bf0


	//   ....[3]....
        /*0050*/ 	.word	0x00004c20


	//   ....[4]....
        /*0054*/ 	.word	0x00005550


	//   ....[5]....
        /*0058*/ 	.word	0x000055c0


	//   ....[6]....
        /*005c*/ 	.word	0x000057a0


	//   ....[7]....
        /*0060*/ 	.word	0x00005900


	//----- nvinfo : EIATTR_COOP_GROUP_MASK_REGIDS
	.align		4
.L_39:
        /*0064*/ 	.byte	0x04, 0x29
        /*0066*/ 	.short	(.L_41 - .L_40)


	//   ....[0]....
.L_40:
        /*0068*/ 	.word	0xffffffff


	//   ....[1]....
        /*006c*/ 	.word	0xffffffff


	//   ....[2]....
        /*0070*/ 	.word	0xffffffff


	//   ....[3]....
        /*0074*/ 	.word	0xffffffff


	//   ....[4]....
        /*0078*/ 	.word	0xffffffff


	//   ....[5]....
        /*007c*/ 	.word	0xffffffff


	//   ....[6]....
        /*0080*/ 	.word	0xffffffff


	//   ....[7]....
        /*0084*/ 	.word	0xffffffff


	//   ....[8]....
        /*0088*/ 	.word	0xffffffff


	//   ....[9]....
        /*008c*/ 	.word	0xffffffff


	//   ....[10]....
        /*0090*/ 	.word	0xffffffff


	//   ....[11]....
        /*0094*/ 	.word	0xffffffff


	//   ....[12]....
        /*0098*/ 	.word	0xffffffff


	//----- nvinfo : EIATTR_COOP_GROUP_INSTR_OFFSETS
	.align		4
.L_41:
        /*009c*/ 	.byte	0x04, 0x28
        /*009e*/ 	.short	(.L_43 - .L_42)


	//   ....[0]....
.L_42:
        /*00a0*/ 	.word	0x00000090


	//   ....[1]....
        /*00a4*/ 	.word	0x000004d0


	//   ....[2]....
        /*00a8*/ 	.word	0x00000a30


	//   ....[3]....
        /*00ac*/ 	.word	0x00000b90


	//   ....[4]....
        /*00b0*/ 	.word	0x00000c90


	//   ....[5]....
        /*00b4*/ 	.word	0x00000e00


	//   ....[6]....
        /*00b8*/ 	.word	0x00000fa0


	//   ....[7]....
        /*00bc*/ 	.word	0x00002070


	//   ....[8]....
        /*00c0*/ 	.word	0x00003f30


	//   ....[9]....
        /*00c4*/ 	.word	0x00004140


	//   ....[10]....
        /*00c8*/ 	.word	0x00004170


	//   ....[11]....
        /*00cc*/ 	.word	0x00004ab0


	//   ....[12]....
        /*00d0*/ 	.word	0x00004ce0


	//----- nvinfo : EIATTR_VRC_CTA_INIT_COUNT
	.align		4
.L_43:
        /*00d4*/ 	.byte	0x02, 0x4a
        /*00d6*/ 	.byte	0x80
	.zero		1


	//----- nvinfo : EIATTR_SYSCALL_OFFSETS
	.align		4
        /*00d8*/ 	.byte	0x04, 0x46
        /*00da*/ 	.short	(.L_45 - .L_44)


	//   ....[0]....
.L_44:
        /*00dc*/ 	.word	0x00006350


	//   ....[1]....
        /*00e0*/ 	.word	0x00006490


	//   ....[2]....
        /*00e4*/ 	.word	0x00006c90


	//   ....[3]....
        /*00e8*/ 	.word	0x00007a30


	//----- nvinfo : EIATTR_MBARRIER_INSTR_OFFSETS
	.align		4
.L_45:
        /*00ec*/ 	.byte	0x04, 0x39
        /*00ee*/ 	.short	(.L_47 - .L_46)


	//   ....[0]....
.L_46:
        /*00f0*/ 	.word	0x000005d0
        /*00f4*/ 	.word	0x000000ff
        /*00f8*/ 	.word	0x00000000
        /*00fc*/ 	.short	0x0100
        /*00fe*/ 	.byte	0x05
	.zero		1


	//   ....[1]....
        /*0100*/ 	.word	0x000005e0
        /*0104*/ 	.word	0x000000ff
        /*0108*/ 	.word	0x00000110
        /*010c*/ 	.short	0x0100
        /*010e*/ 	.byte	0x05
	.zero		1


	//   ....[2]....
        /*0110*/ 	.word	0x000005f0
        /*0114*/ 	.word	0x000000ff
        /*0118*/ 	.word	0x00000008
        /*011c*/ 	.short	0x0100
        /*011e*/ 	.byte	0x05
	.zero		1


	//   ....[3]....
        /*0120*/ 	.word	0x00000600
        /*0124*/ 	.word	0x000000ff
        /*0128*/ 	.word	0x00000118
        /*012c*/ 	.short	0x0100
        /*012e*/ 	.byte	0x05
	.zero		1


	//   ....[4]....
        /*0130*/ 	.word	0x00000610
        /*0134*/ 	.word	0x000000ff
        /*0138*/ 	.word	0x00000010
        /*013c*/ 	.short	0x0100
        /*013e*/ 	.byte	0x05
	.zero		1


	//   ....[5]....
        /*0140*/ 	.word	0x00000620
        /*0144*/ 	.word	0x000000ff
        /*0148*/ 	.word	0x00000120
        /*014c*/ 	.short	0x0100
        /*014e*/ 	.byte	0x05
	.zero		1


	//   ....[6]....
        /*0150*/ 	.word	0x00000630
        /*0154*/ 	.word	0x000000ff
        /*0158*/ 	.word	0x00000018
        /*015c*/ 	.short	0x0100
        /*015e*/ 	.byte	0x05
	.zero		1


	//   ....[7]....
        /*0160*/ 	.word	0x00000640
        /*0164*/ 	.word	0x000000ff
        /*0168*/ 	.word	0x00000128
        /*016c*/ 	.short	0x0100
        /*016e*/ 	.byte	0x05
	.zero		1


	//   ....[8]....
        /*0170*/ 	.word	0x00000650
        /*0174*/ 	.word	0x000000ff
        /*0178*/ 	.word	0x00000020
        /*017c*/ 	.short	0x0100
        /*017e*/ 	.byte	0x05
	.zero		1


	//   ....[9]....
        /*0180*/ 	.word	0x00000660
        /*0184*/ 	.word	0x000000ff
        /*0188*/ 	.word	0x00000130
        /*018c*/ 	.short	0x0100
        /*018e*/ 	.byte	0x05
	.zero		1


	//   ....[10]....
        /*0190*/ 	.word	0x00000670
        /*0194*/ 	.word	0x000000ff
        /*0198*/ 	.word	0x00000028
        /*019c*/ 	.short	0x0100
        /*019e*/ 	.byte	0x05
	.zero		1


	//   ....[11]....
        /*01a0*/ 	.word	0x00000680
        /*01a4*/ 	.word	0x000000ff
        /*01a8*/ 	.word	0x00000138
        /*01ac*/ 	.short	0x0100
        /*01ae*/ 	.byte	0x05
	.zero		1


	//   ....[12]....
        /*01b0*/ 	.word	0x00000690
        /*01b4*/ 	.word	0x000000ff
        /*01b8*/ 	.word	0x00000030
        /*01bc*/ 	.short	0x0100
        /*01be*/ 	.byte	0x05
	.zero		1


	//   ....[13]....
        /*01c0*/ 	.word	0x000006a0
        /*01c4*/ 	.word	0x000000ff
        /*01c8*/ 	.word	0x00000140
        /*01cc*/ 	.short	0x0100
        /*01ce*/ 	.byte	0x05
	.zero		1


	//   ....[14]....
        /*01d0*/ 	.word	0x000006b0
        /*01d4*/ 	.word	0x000000ff
        /*01d8*/ 	.word	0x00000038
        /*01dc*/ 	.short	0x0100
        /*01de*/ 	.byte	0x05
	.zero		1


	//   ....[15]....
        /*01e0*/ 	.word	0x000006c0
        /*01e4*/ 	.word	0x000000ff
        /*01e8*/ 	.word	0x00000148
        /*01ec*/ 	.short	0x0100
        /*01ee*/ 	.byte	0x05
	.zero		1


	//   ....[16]....
        /*01f0*/ 	.word	0x000006d0
        /*01f4*/ 	.word	0x000000ff
        /*01f8*/ 	.word	0x00000040
        /*01fc*/ 	.short	0x0100
        /*01fe*/ 	.byte	0x05
	.zero		1


	//   ....[17]....
        /*0200*/ 	.word	0x000006e0
        /*0204*/ 	.word	0x000000ff
        /*0208*/ 	.word	0x00000150
        /*020c*/ 	.short	0x0100
        /*020e*/ 	.byte	0x05
	.zero		1


	//   ....[18]....
        /*0210*/ 	.word	0x000006f0
        /*0214*/ 	.word	0x000000ff
        /*0218*/ 	.word	0x00000048
        /*021c*/ 	.short	0x0100
        /*021e*/ 	.byte	0x05
	.zero		1


	//   ....[19]....
        /*0220*/ 	.word	0x00000700
        /*0224*/ 	.word	0x000000ff
        /*0228*/ 	.word	0x00000158
        /*022c*/ 	.short	0x0100
        /*022e*/ 	.byte	0x05
	.zero		1


	//   ....[20]....
        /*0230*/ 	.word	0x00000710
        /*0234*/ 	.word	0x000000ff
        /*0238*/ 	.word	0x00000050
        /*023c*/ 	.short	0x0100
        /*023e*/ 	.byte	0x05
	.zero		1


	//   ....[21]....
        /*0240*/ 	.word	0x00000720
        /*0244*/ 	.word	0x000000ff
        /*0248*/ 	.word	0x00000160
        /*024c*/ 	.short	0x0100
        /*024e*/ 	.byte	0x05
	.zero		1


	//   ....[22]....
        /*0250*/ 	.word	0x00000730
        /*0254*/ 	.word	0x000000ff
        /*0258*/ 	.word	0x00000058
        /*025c*/ 	.short	0x0100
        /*025e*/ 	.byte	0x05
	.zero		1


	//   ....[23]....
        /*0260*/ 	.word	0x00000740
        /*0264*/ 	.word	0x000000ff
        /*0268*/ 	.word	0x00000168
        /*026c*/ 	.short	0x0100
        /*026e*/ 	.byte	0x05
	.zero		1


	//   ....[24]....
        /*0270*/ 	.word	0x00000750
        /*0274*/ 	.word	0x000000ff
        /*0278*/ 	.word	0x00000060
        /*027c*/ 	.short	0x0100
        /*027e*/ 	.byte	0x05
	.zero		1


	//   ....[25]....
        /*0280*/ 	.word	0x00000760
        /*0284*/ 	.word	0x000000ff
        /*0288*/ 	.word	0x00000170
        /*028c*/ 	.short	0x0100
        /*028e*/ 	.byte	0x05
	.zero		1


	//   ....[26]....
        /*0290*/ 	.word	0x00000770
        /*0294*/ 	.word	0x000000ff
        /*0298*/ 	.word	0x00000068
        /*029c*/ 	.short	0x0100
        /*029e*/ 	.byte	0x05
	.zero		1


	//   ....[27]....
        /*02a0*/ 	.word	0x00000780
        /*02a4*/ 	.word	0x000000ff
        /*02a8*/ 	.word	0x00000178
        /*02ac*/ 	.short	0x0100
        /*02ae*/ 	.byte	0x05
	.zero		1


	//   ....[28]....
        /*02b0*/ 	.word	0x00000790
        /*02b4*/ 	.word	0x000000ff
        /*02b8*/ 	.word	0x00000070
        /*02bc*/ 	.short	0x0100
        /*02be*/ 	.byte	0x05
	.zero		1


	//   ....[29]....
        /*02c0*/ 	.word	0x000007a0
        /*02c4*/ 	.word	0x000000ff
        /*02c8*/ 	.word	0x00000180
        /*02cc*/ 	.short	0x0100
        /*02ce*/ 	.byte	0x05
	.zero		1


	//   ....[30]....
        /*02d0*/ 	.word	0x000007b0
        /*02d4*/ 	.word	0x000000ff
        /*02d8*/ 	.word	0x00000078
        /*02dc*/ 	.short	0x0100
        /*02de*/ 	.byte	0x05
	.zero		1


	//   ....[31]....
        /*02e0*/ 	.word	0x000007c0
        /*02e4*/ 	.word	0x000000ff
        /*02e8*/ 	.word	0x00000188
        /*02ec*/ 	.short	0x0100
        /*02ee*/ 	.byte	0x05
	.zero		1


	//   ....[32]....
        /*02f0*/ 	.word	0x000007d0
        /*02f4*/ 	.word	0x000000ff
        /*02f8*/ 	.word	0x00000080
        /*02fc*/ 	.short	0x0100
        /*02fe*/ 	.byte	0x05
	.zero		1


	//   ....[33]....
        /*0300*/ 	.word	0x000007e0
        /*0304*/ 	.word	0x000000ff
        /*0308*/ 	.word	0x00000190
        /*030c*/ 	.short	0x0100
        /*030e*/ 	.byte	0x05
	.zero		1


	//   ....[34]....
        /*0310*/ 	.word	0x000007f0
        /*0314*/ 	.word	0x000000ff
        /*0318*/ 	.word	0x00000088
        /*031c*/ 	.short	0x0100
        /*031e*/ 	.byte	0x05
	.zero		1


	//   ....[35]....
        /*0320*/ 	.word	0x00000800
        /*0324*/ 	.word	0x000000ff
        /*0328*/ 	.word	0x00000198
        /*032c*/ 	.short	0x0100
        /*032e*/ 	.byte	0x05
	.zero		1


	//   ....[36]....
        /*0330*/ 	.word	0x00000810
        /*0334*/ 	.word	0x000000ff
        /*0338*/ 	.word	0x00000090
        /*033c*/ 	.short	0x0100
        /*033e*/ 	.byte	0x05
	.zero		1


	//   ....[37]....
        /*0340*/ 	.word	0x00000820
        /*0344*/ 	.word	0x000000ff
        /*0348*/ 	.word	0x000001a0
        /*034c*/ 	.short	0x0100
        /*034e*/ 	.byte	0x05
	.zero		1


	//   ....[38]....
        /*0350*/ 	.word	0x00000830
        /*0354*/ 	.word	0x000000ff
        /*0358*/ 	.word	0x00000098
        /*035c*/ 	.short	0x0100
        /*035e*/ 	.byte	0x05
	.zero		1


	//   ....[39]....
        /*0360*/ 	.word	0x00000840
        /*0364*/ 	.word	0x000000ff
        /*0368*/ 	.word	0x000001a8
        /*036c*/ 	.short	0x0100
        /*036e*/ 	.byte	0x05
	.zero		1


	//   ....[40]....
        /*0370*/ 	.word	0x00000850
        /*0374*/ 	.word	0x000000ff
        /*0378*/ 	.word	0x000000a0
        /*037c*/ 	.short	0x0100
        /*037e*/ 	.byte	0x05
	.zero		1


	//   ....[41]....
        /*0380*/ 	.word	0x00000860
        /*0384*/ 	.word	0x000000ff
        /*0388*/ 	.word	0x000001b0
        /*038c*/ 	.short	0x0100
        /*038e*/ 	.byte	0x05
	.zero		1


	//   ....[42]....
        /*0390*/ 	.word	0x00000870
        /*0394*/ 	.word	0x000000ff
        /*0398*/ 	.word	0x000000a8
        /*039c*/ 	.short	0x0100
        /*039e*/ 	.byte	0x05
	.zero		1


	//   ....[43]....
        /*03a0*/ 	.word	0x00000880
        /*03a4*/ 	.word	0x000000ff
        /*03a8*/ 	.word	0x000001b8
        /*03ac*/ 	.short	0x0100
        /*03ae*/ 	.byte	0x05
	.zero		1


	//   ....[44]....
        /*03b0*/ 	.word	0x00000890
        /*03b4*/ 	.word	0x000000ff
        /*03b8*/ 	.word	0x000000b0
        /*03bc*/ 	.short	0x0100
        /*03be*/ 	.byte	0x05
	.zero		1


	//   ....[45]....
        /*03c0*/ 	.word	0x000008a0
        /*03c4*/ 	.word	0x000000ff
        /*03c8*/ 	.word	0x000001c0
        /*03cc*/ 	.short	0x0100
        /*03ce*/ 	.byte	0x05
	.zero		1


	//   ....[46]....
        /*03d0*/ 	.word	0x000008b0
        /*03d4*/ 	.word	0x000000ff
        /*03d8*/ 	.word	0x000000b8
        /*03dc*/ 	.short	0x0100
        /*03de*/ 	.byte	0x05
	.zero		1


	//   ....[47]....
        /*03e0*/ 	.word	0x000008c0
        /*03e4*/ 	.word	0x000000ff
        /*03e8*/ 	.word	0x000001c8
        /*03ec*/ 	.short	0x0100
        /*03ee*/ 	.byte	0x05
	.zero		1


	//   ....[48]....
        /*03f0*/ 	.word	0x000008d0
        /*03f4*/ 	.word	0x000000ff
        /*03f8*/ 	.word	0x000000c0
        /*03fc*/ 	.short	0x0100
        /*03fe*/ 	.byte	0x05
	.zero		1


	//   ....[49]....
        /*0400*/ 	.word	0x000008e0
        /*0404*/ 	.word	0x000000ff
        /*0408*/ 	.word	0x000001d0
        /*040c*/ 	.short	0x0100
        /*040e*/ 	.byte	0x05
	.zero		1


	//   ....[50]....
        /*0410*/ 	.word	0x000008f0
        /*0414*/ 	.word	0x000000ff
        /*0418*/ 	.word	0x000000c8
        /*041c*/ 	.short	0x0100
        /*041e*/ 	.byte	0x05
	.zero		1


	//   ....[51]....
        /*0420*/ 	.word	0x00000900
        /*0424*/ 	.word	0x000000ff
        /*0428*/ 	.word	0x000001d8
        /*042c*/ 	.short	0x0100
        /*042e*/ 	.byte	0x05
	.zero		1


	//   ....[52]....
        /*0430*/ 	.word	0x00000910
        /*0434*/ 	.word	0x000000ff
        /*0438*/ 	.word	0x000000d0
        /*043c*/ 	.short	0x0100
        /*043e*/ 	.byte	0x05
	.zero		1


	//   ....[53]....
        /*0440*/ 	.word	0x00000920
        /*0444*/ 	.word	0x000000ff
        /*0448*/ 	.word	0x000001e0
        /*044c*/ 	.short	0x0100
        /*044e*/ 	.byte	0x05
	.zero		1


	//   ....[54]....
        /*0450*/ 	.word	0x00000930
        /*0454*/ 	.word	0x000000ff
        /*0458*/ 	.word	0x000000d8
        /*045c*/ 	.short	0x0100
        /*045e*/ 	.byte	0x05
	.zero		1


	//   ....[55]....
        /*0460*/ 	.word	0x00000940
        /*0464*/ 	.word	0x000000ff
        /*0468*/ 	.word	0x000001e8
        /*046c*/ 	.short	0x0100
        /*046e*/ 	.byte	0x05
	.zero		1


	//   ....[56]....
        /*0470*/ 	.word	0x00000950
        /*0474*/ 	.word	0x000000ff
        /*0478*/ 	.word	0x000000e0
        /*047c*/ 	.short	0x0100
        /*047e*/ 	.byte	0x05
	.zero		1


	//   ....[57]....
        /*0480*/ 	.word	0x00000960
        /*0484*/ 	.word	0x000000ff
        /*0488*/ 	.word	0x000001f0
        /*048c*/ 	.short	0x0100
        /*048e*/ 	.byte	0x05
	.zero		1


	//   ....[58]....
        /*0490*/ 	.word	0x00000970
        /*0494*/ 	.word	0x000000ff
        /*0498*/ 	.word	0x000000e8
        /*049c*/ 	.short	0x0100
        /*049e*/ 	.byte	0x05
	.zero		1


	//   ....[59]....
        /*04a0*/ 	.word	0x00000980
        /*04a4*/ 	.word	0x000000ff
        /*04a8*/ 	.word	0x000001f8
        /*04ac*/ 	.short	0x0100
        /*04ae*/ 	.byte	0x05
	.zero		1


	//   ....[60]....
        /*04b0*/ 	.word	0x00000990
        /*04b4*/ 	.word	0x000000ff
        /*04b8*/ 	.word	0x000000f0
        /*04bc*/ 	.short	0x0100
        /*04be*/ 	.byte	0x05
	.zero		1


	//   ....[61]....
        /*04c0*/ 	.word	0x000009a0
        /*04c4*/ 	.word	0x000000ff
        /*04c8*/ 	.word	0x00000200
        /*04cc*/ 	.short	0x0100
        /*04ce*/ 	.byte	0x05
	.zero		1


	//   ....[62]....
        /*04d0*/ 	.word	0x000009b0
        /*04d4*/ 	.word	0x000000ff
        /*04d8*/ 	.word	0x000000f8
        /*04dc*/ 	.short	0x0100
        /*04de*/ 	.byte	0x05
	.zero		1


	//   ....[63]....
        /*04e0*/ 	.word	0x000009c0
        /*04e4*/ 	.word	0x000000ff
        /*04e8*/ 	.word	0x00000208
        /*04ec*/ 	.short	0x0100
        /*04ee*/ 	.byte	0x05
	.zero		1


	//   ....[64]....
        /*04f0*/ 	.word	0x000009d0
        /*04f4*/ 	.word	0x000000ff
        /*04f8*/ 	.word	0x00000100
        /*04fc*/ 	.short	0x0100
        /*04fe*/ 	.byte	0x05
	.zero		1


	//   ....[65]....
        /*0500*/ 	.word	0x000009e0
        /*0504*/ 	.word	0x000000ff
        /*0508*/ 	.word	0x00000210
        /*050c*/ 	.short	0x0100
        /*050e*/ 	.byte	0x05
	.zero		1


	//   ....[66]....
        /*0510*/ 	.word	0x000009f0
        /*0514*/ 	.word	0x000000ff
        /*0518*/ 	.word	0x00000108
        /*051c*/ 	.short	0x0100
        /*051e*/ 	.byte	0x05
	.zero		1


	//   ....[67]....
        /*0520*/ 	.word	0x00000a00
        /*0524*/ 	.word	0x000000ff
        /*0528*/ 	.word	0x00000218
        /*052c*/ 	.short	0x0100
        /*052e*/ 	.byte	0x05
	.zero		1


	//   ....[68]....
        /*0530*/ 	.word	0x00000b40
        /*0534*/ 	.word	0x000000ff
        /*0538*/ 	.word	0x00000220
        /*053c*/ 	.short	0x0100
        /*053e*/ 	.byte	0x07
	.zero		1


	//   ....[69]....
        /*0540*/ 	.word	0x00000b50
        /*0544*/ 	.word	0x000000ff
        /*0548*/ 	.word	0x00000230
        /*054c*/ 	.short	0x0100
        /*054e*/ 	.byte	0x07
	.zero		1


	//   ....[70]....
        /*0550*/ 	.word	0x00000b60
        /*0554*/ 	.word	0x000000ff
        /*0558*/ 	.word	0x00000228
        /*055c*/ 	.short	0x0100
        /*055e*/ 	.byte	0x07
	.zero		1


	//   ....[71]....
        /*0560*/ 	.word	0x00000b70
        /*0564*/ 	.word	0x000000ff
        /*0568*/ 	.word	0x00000238
        /*056c*/ 	.short	0x0100
        /*056e*/ 	.byte	0x07
	.zero		1


	//   ....[72]....
        /*0570*/ 	.word	0x00000c60
        /*0574*/ 	.word	0x000000ff
        /*0578*/ 	.word	0x00000240
        /*057c*/ 	.short	0x0100
        /*057e*/ 	.byte	0x05
	.zero		1


	//   ....[73]....
        /*0580*/ 	.word	0x00000c70
        /*0584*/ 	.word	0x000000ff
        /*0588*/ 	.word	0x00000248
        /*058c*/ 	.short	0x0100
        /*058e*/ 	.byte	0x05
	.zero		1


	//   ....[74]....
        /*0590*/ 	.word	0x00000db0
        /*0594*/ 	.word	0x000000ff
        /*0598*/ 	.word	0x00000250
        /*059c*/ 	.short	0x0100
        /*059e*/ 	.byte	0x05
	.zero		1


	//   ....[75]....
        /*05a0*/ 	.word	0x00000dc0
        /*05a4*/ 	.word	0x000000ff
        /*05a8*/ 	.word	0x00000260
        /*05ac*/ 	.short	0x0100
        /*05ae*/ 	.byte	0x05
	.zero		1


	//   ....[76]....
        /*05b0*/ 	.word	0x00000dd0
        /*05b4*/ 	.word	0x000000ff
        /*05b8*/ 	.word	0x00000258
        /*05bc*/ 	.short	0x0100
        /*05be*/ 	.byte	0x05
	.zero		1


	//   ....[77]....
        /*05c0*/ 	.word	0x00000de0
        /*05c4*/ 	.word	0x000000ff
        /*05c8*/ 	.word	0x00000268
        /*05cc*/ 	.short	0x0100
        /*05ce*/ 	.byte	0x05
	.zero		1


	//   ....[78]....
        /*05d0*/ 	.word	0x00000f10
        /*05d4*/ 	.word	0x000000ff
        /*05d8*/ 	.word	0x00000270
        /*05dc*/ 	.short	0x0100
        /*05de*/ 	.byte	0x07
	.zero		1


	//   ....[79]....
        /*05e0*/ 	.word	0x00000f20
        /*05e4*/ 	.word	0x000000ff
        /*05e8*/ 	.word	0x00000290
        /*05ec*/ 	.short	0x0100
        /*05ee*/ 	.byte	0x07
	.zero		1


	//   ....[80]....
        /*05f0*/ 	.word	0x00000f30
        /*05f4*/ 	.word	0x000000ff
        /*05f8*/ 	.word	0x00000278
        /*05fc*/ 	.short	0x0100
        /*05fe*/ 	.byte	0x07
	.zero		1


	//   ....[81]....
        /*0600*/ 	.word	0x00000f40
        /*0604*/ 	.word	0x000000ff
        /*0608*/ 	.word	0x00000298
        /*060c*/ 	.short	0x0100
        /*060e*/ 	.byte	0x07
	.zero		1


	//   ....[82]....
        /*0610*/ 	.word	0x00000f50
        /*0614*/ 	.word	0x000000ff
        /*0618*/ 	.word	0x00000280
        /*061c*/ 	.short	0x0100
        /*061e*/ 	.byte	0x07
	.zero		1


	//   ....[83]....
        /*0620*/ 	.word	0x00000f60
        /*0624*/ 	.word	0x000000ff
        /*0628*/ 	.word	0x000002a0
        /*062c*/ 	.short	0x0100
        /*062e*/ 	.byte	0x07
	.zero		1


	//   ....[84]....
        /*0630*/ 	.word	0x00000f70
        /*0634*/ 	.word	0x000000ff
        /*0638*/ 	.word	0x00000288
        /*063c*/ 	.short	0x0100
        /*063e*/ 	.byte	0x07
	.zero		1


	//   ....[85]....
        /*0640*/ 	.word	0x00000f80
        /*0644*/ 	.word	0x000000ff
        /*0648*/ 	.word	0x000002a8
        /*064c*/ 	.short	0x0100
        /*064e*/ 	.byte	0x07
	.zero		1


	//   ....[86]....
        /*0650*/ 	.word	0x00001070
        /*0654*/ 	.word	0x000000ff
        /*0658*/ 	.word	0x000002b0
        /*065c*/ 	.short	0x0100
        /*065e*/ 	.byte	0x05
	.zero		1


	//   ....[87]....
        /*0660*/ 	.word	0x00001080
        /*0664*/ 	.word	0x000000ff
        /*0668*/ 	.word	0x000002c0
        /*066c*/ 	.short	0x0100
        /*066e*/ 	.byte	0x05
	.zero		1


	//   ....[88]....
        /*0670*/ 	.word	0x00001090
        /*0674*/ 	.word	0x000000ff
        /*0678*/ 	.word	0x000002b8
        /*067c*/ 	.short	0x0100
        /*067e*/ 	.byte	0x05
	.zero		1


	//   ....[89]....
        /*0680*/ 	.word	0x000010a0
        /*0684*/ 	.word	0x000000ff
        /*0688*/ 	.word	0x000002c8
        /*068c*/ 	.short	0x0100
        /*068e*/ 	.byte	0x05
	.zero		1


	//   ....[90]....
        /*0690*/ 	.word	0x00001970
        /*0694*/ 	.word	0x00000003
        /*0698*/ 	.word	0x000002c0
        /*069c*/ 	.short	0x010a
        /*069e*/ 	.byte	0xff
	.zero		1


	//   ....[91]....
        /*06a0*/ 	.word	0x000019a0
        /*06a4*/ 	.word	0x00000003
        /*06a8*/ 	.word	0x000002b0
        /*06ac*/ 	.short	0x0101
        /*06ae*/ 	.byte	0xff
	.zero		1


	//   ....[92]....
        /*06b0*/ 	.word	0x00001a70
        /*06b4*/ 	.word	0x000000ff
        /*06b8*/ 	.word	0x00000110
        /*06bc*/ 	.short	0x010a
        /*06be*/ 	.byte	0x08
	.zero		1


	//   ....[93]....
        /*06c0*/ 	.word	0x00001b10
        /*06c4*/ 	.word	0x000000ff
        /*06c8*/ 	.word	0x00000110
        /*06cc*/ 	.short	0x010a
        /*06ce*/ 	.byte	0x21
	.zero		1


	//   ....[94]....
        /*06d0*/ 	.word	0x00001c60
        /*06d4*/ 	.word	0x000000ff
        /*06d8*/ 	.word	0x00000110
        /*06dc*/ 	.short	0x010a
        /*06de*/ 	.byte	0x08
	.zero		1


	//   ....[95]....
        /*06e0*/ 	.word	0x00001d70
        /*06e4*/ 	.word	0x000000ff
        /*06e8*/ 	.word	0x00000248
        /*06ec*/ 	.short	0x0101
        /*06ee*/ 	.byte	0x04
	.zero		1


	//   ....[96]....
        /*06f0*/ 	.word	0x00001d90
        /*06f4*/ 	.word	0x000000ff
        /*06f8*/ 	.word	0x00000110
        /*06fc*/ 	.short	0x010a
        /*06fe*/ 	.byte	0x08
	.zero		1


	//   ....[97]....
        /*0700*/ 	.word	0x00001e10
        /*0704*/ 	.word	0x000000ff
        /*0708*/ 	.word	0x00000110
        /*070c*/ 	.short	0x010a
        /*070e*/ 	.byte	0x11
	.zero		1


	//   ....[98]....
        /*0710*/ 	.word	0x00001f60
        /*0714*/ 	.word	0x000000ff
        /*0718*/ 	.word	0x00000110
        /*071c*/ 	.short	0x010a
        /*071e*/ 	.byte	0x08
	.zero		1


	//   ....[99]....
        /*0720*/ 	.word	0x000020a0
        /*0724*/ 	.word	0x00000002
        /*0728*/ 	.word	0x00000250
        /*072c*/ 	.short	0x010a
        /*072e*/ 	.byte	0xff
	.zero		1


	//   ....[100]....
        /*0730*/ 	.word	0x00002160
        /*0734*/ 	.word	0x00000002
        /*0738*/ 	.word	0x00000000
        /*073c*/ 	.short	0x0101
        /*073e*/ 	.byte	0xff
	.zero		1


	//   ....[101]....
        /*0740*/ 	.word	0x000026c0
        /*0744*/ 	.word	0x000000ff
        /*0748*/ 	.word	0x00000000
        /*074c*/ 	.short	0x010a
        /*074e*/ 	.byte	0x05
	.zero		1


	//   ....[102]....
        /*0750*/ 	.word	0x00002750
        /*0754*/ 	.word	0x000000ff
        /*0758*/ 	.word	0x00000000
        /*075c*/ 	.short	0x010a
        /*075e*/ 	.byte	0x05
	.zero		1


	//   ....[103]....
        /*0760*/ 	.word	0x000027e0
        /*0764*/ 	.word	0x000000ff
        /*0768*/ 	.word	0x00000000
        /*076c*/ 	.short	0x010a
        /*076e*/ 	.byte	0x05
	.zero		1


	//   ....[104]....
        /*0770*/ 	.word	0x00002870
        /*0774*/ 	.word	0x000000ff
        /*0778*/ 	.word	0x00000000
        /*077c*/ 	.short	0x010a
        /*077e*/ 	.byte	0x05
	.zero		1


	//   ....[105]....
        /*0780*/ 	.word	0x00002900
        /*0784*/ 	.word	0x000000ff
        /*0788*/ 	.word	0x00000000
        /*078c*/ 	.short	0x010a
        /*078e*/ 	.byte	0x05
	.zero		1


	//   ....[106]....
        /*0790*/ 	.word	0x00002990
        /*0794*/ 	.word	0x000000ff
        /*0798*/ 	.word	0x00000000
        /*079c*/ 	.short	0x010a
        /*079e*/ 	.byte	0x05
	.zero		1


	//   ....[107]....
        /*07a0*/ 	.word	0x00002a20
        /*07a4*/ 	.word	0x000000ff
        /*07a8*/ 	.word	0x00000000
        /*07ac*/ 	.short	0x010a
        /*07ae*/ 	.byte	0x05
	.zero		1


	//   ....[108]....
        /*07b0*/ 	.word	0x00002ab0
        /*07b4*/ 	.word	0x000000ff
        /*07b8*/ 	.word	0x00000000
        /*07bc*/ 	.short	0x010a
        /*07be*/ 	.byte	0x05
	.zero		1


	//   ....[109]....
        /*07c0*/ 	.word	0x00002b40
        /*07c4*/ 	.word	0x000000ff
        /*07c8*/ 	.word	0x00000000
        /*07cc*/ 	.short	0x010a
        /*07ce*/ 	.byte	0x05
	.zero		1


	//   ....[110]....
        /*07d0*/ 	.word	0x00002bd0
        /*07d4*/ 	.word	0x000000ff
        /*07d8*/ 	.word	0x00000000
        /*07dc*/ 	.short	0x010a
        /*07de*/ 	.byte	0x05
	.zero		1


	//   ....[111]....
        /*07e0*/ 	.word	0x00002c60
        /*07e4*/ 	.word	0x000000ff
        /*07e8*/ 	.word	0x00000000
        /*07ec*/ 	.short	0x010a
        /*07ee*/ 	.byte	0x05
	.zero		1


	//   ....[112]....
        /*07f0*/ 	.word	0x00002cf0
        /*07f4*/ 	.word	0x000000ff
        /*07f8*/ 	.word	0x00000000
        /*07fc*/ 	.short	0x010a
        /*07fe*/ 	.byte	0x05
	.zero		1


	//   ....[113]....
        /*0800*/ 	.word	0x00002d80
        /*0804*/ 	.word	0x000000ff
        /*0808*/ 	.word	0x00000000
        /*080c*/ 	.short	0x010a
        /*080e*/ 	.byte	0x05
	.zero		1


	//   ....[114]....
        /*0810*/ 	.word	0x00002e10
        /*0814*/ 	.word	0x000000ff
        /*0818*/ 	.word	0x00000000
        /*081c*/ 	.short	0x010a
        /*081e*/ 	.byte	0x05
	.zero		1


	//   ....[115]....
        /*0820*/ 	.word	0x00002ea0
        /*0824*/ 	.word	0x000000ff
        /*0828*/ 	.word	0x00000000
        /*082c*/ 	.short	0x010a
        /*082e*/ 	.byte	0x05
	.zero		1


	//   ....[116]....
        /*0830*/ 	.word	0x00002f30
        /*0834*/ 	.word	0x000000ff
        /*0838*/ 	.word	0x00000000
        /*083c*/ 	.short	0x010a
        /*083e*/ 	.byte	0x05
	.zero		1


	//   ....[117]....
        /*0840*/ 	.word	0x00002fc0
        /*0844*/ 	.word	0x000000ff
        /*0848*/ 	.word	0x00000000
        /*084c*/ 	.short	0x010a
        /*084e*/ 	.byte	0x05
	.zero		1


	//   ....[118]....
        /*0850*/ 	.word	0x00003050
        /*0854*/ 	.word	0x000000ff
        /*0858*/ 	.word	0x00000000
        /*085c*/ 	.short	0x010a
        /*085e*/ 	.byte	0x05
	.zero		1


	//   ....[119]....
        /*0860*/ 	.word	0x000030e0
        /*0864*/ 	.word	0x000000ff
        /*0868*/ 	.word	0x00000000
        /*086c*/ 	.short	0x010a
        /*086e*/ 	.byte	0x05
	.zero		1


	//   ....[120]....
        /*0870*/ 	.word	0x00003170
        /*0874*/ 	.word	0x000000ff
        /*0878*/ 	.word	0x00000000
        /*087c*/ 	.short	0x010a
        /*087e*/ 	.byte	0x05
	.zero		1


	//   ....[121]....
        /*0880*/ 	.word	0x00003200
        /*0884*/ 	.word	0x000000ff
        /*0888*/ 	.word	0x00000000
        /*088c*/ 	.short	0x010a
        /*088e*/ 	.byte	0x05
	.zero		1


	//   ....[122]....
        /*0890*/ 	.word	0x00003290
        /*0894*/ 	.word	0x000000ff
        /*0898*/ 	.word	0x00000000
        /*089c*/ 	.short	0x010a
        /*089e*/ 	.byte	0x05
	.zero		1


	//   ....[123]....
        /*08a0*/ 	.word	0x00003320
        /*08a4*/ 	.word	0x000000ff
        /*08a8*/ 	.word	0x00000000
        /*08ac*/ 	.short	0x010a
        /*08ae*/ 	.byte	0x05
	.zero		1


	//   ....[124]....
        /*08b0*/ 	.word	0x000033b0
        /*08b4*/ 	.word	0x000000ff
        /*08b8*/ 	.word	0x00000000
        /*08bc*/ 	.short	0x010a
        /*08be*/ 	.byte	0x05
	.zero		1


	//   ....[125]....
        /*08c0*/ 	.word	0x00003440
        /*08c4*/ 	.word	0x000000ff
        /*08c8*/ 	.word	0x00000000
        /*08cc*/ 	.short	0x010a
        /*08ce*/ 	.byte	0x05
	.zero		1


	//   ....[126]....
        /*08d0*/ 	.word	0x000034d0
        /*08d4*/ 	.word	0x000000ff
        /*08d8*/ 	.word	0x00000000
        /*08dc*/ 	.short	0x010a
        /*08de*/ 	.byte	0x05
	.zero		1


	//   ....[127]....
        /*08e0*/ 	.word	0x00003560
        /*08e4*/ 	.word	0x000000ff
        /*08e8*/ 	.word	0x00000000
        /*08ec*/ 	.short	0x010a
        /*08ee*/ 	.byte	0x05
	.zero		1


	//   ....[128]....
        /*08f0*/ 	.word	0x000035f0
        /*08f4*/ 	.word	0x000000ff
        /*08f8*/ 	.word	0x00000000
        /*08fc*/ 	.short	0x010a
        /*08fe*/ 	.byte	0x05
	.zero		1


	//   ....[129]....
        /*0900*/ 	.word	0x00003680
        /*0904*/ 	.word	0x000000ff
        /*0908*/ 	.word	0x00000000
        /*090c*/ 	.short	0x010a
        /*090e*/ 	.byte	0x05
	.zero		1


	//   ....[130]....
        /*0910*/ 	.word	0x00003710
        /*0914*/ 	.word	0x000000ff
        /*0918*/ 	.word	0x00000000
        /*091c*/ 	.short	0x010a
        /*091e*/ 	.byte	0x05
	.zero		1


	//   ....[131]....
        /*0920*/ 	.word	0x000037a0
        /*0924*/ 	.word	0x000000ff
        /*0928*/ 	.word	0x00000000
        /*092c*/ 	.short	0x010a
        /*092e*/ 	.byte	0x05
	.zero		1


	//   ....[132]....
        /*0930*/ 	.word	0x00003830
        /*0934*/ 	.word	0x000000ff
        /*0938*/ 	.word	0x00000000
        /*093c*/ 	.short	0x010a
        /*093e*/ 	.byte	0x05
	.zero		1


	//   ....[133]....
        /*0940*/ 	.word	0x000038c0
        /*0944*/ 	.word	0x000000ff
        /*0948*/ 	.word	0x00000000
        /*094c*/ 	.short	0x010a
        /*094e*/ 	.byte	0x05
	.zero		1


	//   ....[134]....
        /*0950*/ 	.word	0x00003960
        /*0954*/ 	.word	0x00000000
        /*0958*/ 	.word	0x00000000
        /*095c*/ 	.short	0x010a
        /*095e*/ 	.byte	0xff
	.zero		1


	//   ....[135]....
        /*0960*/ 	.word	0x00003a80
        /*0964*/ 	.word	0x00000000
        /*0968*/ 	.word	0x000002b0
        /*096c*/ 	.short	0x010a
        /*096e*/ 	.byte	0xff
	.zero		1


	//   ....[136]....
        /*0970*/ 	.word	0x00003ae0
        /*0974*/ 	.word	0x00000004
        /*0978*/ 	.word	0x00000000
        /*097c*/ 	.short	0x0101
        /*097e*/ 	.byte	0xff
	.zero		1


	//   ....[137]....
        /*0980*/ 	.word	0x00003b00
        /*0984*/ 	.word	0x000000ff
        /*0988*/ 	.word	0x00000260
        /*098c*/ 	.short	0x010a
        /*098e*/ 	.byte	0x05
	.zero		1


	//   ....[138]....
        /*0990*/ 	.word	0x00003c20
        /*0994*/ 	.word	0x00000000
        /*0998*/ 	.word	0x00000250
        /*099c*/ 	.short	0x010a
        /*099e*/ 	.byte	0xff
	.zero		1


	//   ....[139]....
        /*09a0*/ 	.word	0x00003d30
        /*09a4*/ 	.word	0x00000000
        /*09a8*/ 	.word	0x00000000
        /*09ac*/ 	.short	0x0101
        /*09ae*/ 	.byte	0xff
	.zero		1


	//   ....[140]....
        /*09b0*/ 	.word	0x00003dc0
        /*09b4*/ 	.word	0x000000ff
        /*09b8*/ 	.word	0x00000260
        /*09bc*/ 	.short	0x0106
        /*09be*/ 	.byte	0x05
	.zero		1


	//   ....[141]....
        /*09c0*/ 	.word	0x00003de0
        /*09c4*/ 	.word	0x000000ff
        /*09c8*/ 	.word	0x00000260
        /*09cc*/ 	.short	0x010a
        /*09ce*/ 	.byte	0x05
	.zero		1


	//   ....[142]....
        /*09d0*/ 	.word	0x00003e70
        /*09d4*/ 	.word	0x000000ff
        /*09d8*/ 	.word	0x00000260
        /*09dc*/ 	.short	0x0106
        /*09de*/ 	.byte	0x04
	.zero		1


	//   ....[143]....
        /*09e0*/ 	.word	0x00003eb0
        /*09e4*/ 	.word	0x00000000
        /*09e8*/ 	.word	0x00000260
        /*09ec*/ 	.short	0x010a
        /*09ee*/ 	.byte	0xff
	.zero		1


	//   ....[144]....
        /*09f0*/ 	.word	0x00004380
        /*09f4*/ 	.word	0x00000000
        /*09f8*/ 	.word	0x00000250
        /*09fc*/ 	.short	0x010a
        /*09fe*/ 	.byte	0xff
	.zero		1


	//   ....[145]....
        /*0a00*/ 	.word	0x00004480
        /*0a04*/ 	.word	0x00000003
        /*0a08*/ 	.word	0x00000000
        /*0a0c*/ 	.short	0x0101
        /*0a0e*/ 	.byte	0xff
	.zero		1


	//   ....[146]....
        /*0a10*/ 	.word	0x00004490
        /*0a14*/ 	.word	0x000000ff
        /*0a18*/ 	.word	0x00000000
        /*0a1c*/ 	.short	0x010a
        /*0a1e*/ 	.byte	0x04
	.zero		1


	//   ....[147]....
        /*0a20*/ 	.word	0x000044b0
        /*0a24*/ 	.word	0x000000ff
        /*0a28*/ 	.word	0x00000290
        /*0a2c*/ 	.short	0x010a
        /*0a2e*/ 	.byte	0x09
	.zero		1


	//   ....[148]....
        /*0a30*/ 	.word	0x000045f0
        /*0a34*/ 	.word	0x000000ff
        /*0a38*/ 	.word	0x00000000
        /*0a3c*/ 	.short	0x010a
        /*0a3e*/ 	.byte	0x07
	.zero		1


	//   ....[149]....
        /*0a40*/ 	.word	0x00004700
        /*0a44*/ 	.word	0x000000ff
        /*0a48*/ 	.word	0x00000000
        /*0a4c*/ 	.short	0x010a
        /*0a4e*/ 	.byte	0x04
	.zero		1


	//   ....[150]....
        /*0a50*/ 	.word	0x000048e0
        /*0a54*/ 	.word	0x000000ff
        /*0a58*/ 	.word	0x00000000
        /*0a5c*/ 	.short	0x010a
        /*0a5e*/ 	.byte	0x05
	.zero		1


	//   ....[151]....
        /*0a60*/ 	.word	0x00004970
        /*0a64*/ 	.word	0x000000ff
        /*0a68*/ 	.word	0x00000000
        /*0a6c*/ 	.short	0x010a
        /*0a6e*/ 	.byte	0x05
	.zero		1


	//   ....[152]....
        /*0a70*/ 	.word	0x00004a00
        /*0a74*/ 	.word	0x000000ff
        /*0a78*/ 	.word	0x00000000
        /*0a7c*/ 	.short	0x010a
        /*0a7e*/ 	.byte	0x05
	.zero		1


	//   ....[153]....
        /*0a80*/ 	.word	0x00004a90
        /*0a84*/ 	.word	0x000000ff
        /*0a88*/ 	.word	0x00000000
        /*0a8c*/ 	.short	0x010a
        /*0a8e*/ 	.byte	0x07
	.zero		1


	//   ....[154]....
        /*0a90*/ 	.word	0x00004ef0
        /*0a94*/ 	.word	0x00000000
        /*0a98*/ 	.word	0x00000250
        /*0a9c*/ 	.short	0x010a
        /*0a9e*/ 	.byte	0xff
	.zero		1


	//   ....[155]....
        /*0aa0*/ 	.word	0x00004fb0
        /*0aa4*/ 	.word	0x00000000
        /*0aa8*/ 	.word	0x00000000
        /*0aac*/ 	.short	0x0101
        /*0aae*/ 	.byte	0xff
	.zero		1


	//   ....[156]....
        /*0ab0*/ 	.word	0x000052d0
        /*0ab4*/ 	.word	0x000000ff
        /*0ab8*/ 	.word	0x00000248
        /*0abc*/ 	.short	0x010a
        /*0abe*/ 	.byte	0x07
	.zero		1


	//   ....[157]....
        /*0ac0*/ 	.word	0x000054c0
        /*0ac4*/ 	.word	0x000000ff
        /*0ac8*/ 	.word	0x00000230
        /*0acc*/ 	.short	0x010a
        /*0ace*/ 	.byte	0x07
	.zero		1


	//   ....[158]....
        /*0ad0*/ 	.word	0x00005690
        /*0ad4*/ 	.word	0x000000ff
        /*0ad8*/ 	.word	0x00000220
        /*0adc*/ 	.short	0x010b
        /*0ade*/ 	.byte	0x07
	.zero		1


	//   ....[159]....
        /*0ae0*/ 	.word	0x00005700
        /*0ae4*/ 	.word	0x000000ff
        /*0ae8*/ 	.word	0x00000000
        /*0aec*/ 	.short	0x0101
        /*0aee*/ 	.byte	0x08
	.zero		1


	//   ....[160]....
        /*0af0*/ 	.word	0x00005730
        /*0af4*/ 	.word	0x000000ff
        /*0af8*/ 	.word	0x00000238
        /*0afc*/ 	.short	0x010a
        /*0afe*/ 	.byte	0x07
	.zero		1


	//   ....[161]....
        /*0b00*/ 	.word	0x00005940
        /*0b04*/ 	.word	0x000000ff
        /*0b08*/ 	.word	0x00000228
        /*0b0c*/ 	.short	0x010b
        /*0b0e*/ 	.byte	0x07
	.zero		1


	//   ....[162]....
        /*0b10*/ 	.word	0x00005960
        /*0b14*/ 	.word	0x000000ff
        /*0b18*/ 	.word	0x00000000
        /*0b1c*/ 	.short	0x0101
        /*0b1e*/ 	.byte	0x0d
	.zero		1


	//   ....[163]....
        /*0b20*/ 	.word	0x00005990
        /*0b24*/ 	.word	0x000000ff
        /*0b28*/ 	.word	0x00000230
        /*0b2c*/ 	.short	0x010a
        /*0b2e*/ 	.byte	0x07
	.zero		1


	//   ....[164]....
        /*0b30*/ 	.word	0x000059d0
        /*0b34*/ 	.word	0x00000000
        /*0b38*/ 	.word	0x00000238
        /*0b3c*/ 	.short	0x010a
        /*0b3e*/ 	.byte	0xff
	.zero		1


	//   ....[165]....
        /*0b40*/ 	.word	0x00005d20
        /*0b44*/ 	.word	0x00000000
        /*0b48*/ 	.word	0x00000250
        /*0b4c*/ 	.short	0x010a
        /*0b4e*/ 	.byte	0xff
	.zero		1


	//   ....[166]....
        /*0b50*/ 	.word	0x00005e30
        /*0b54*/ 	.word	0x00000000
        /*0b58*/ 	.word	0x00000000
        /*0b5c*/ 	.short	0x0101
        /*0b5e*/ 	.byte	0xff
	.zero		1


	//   ....[167]....
        /*0b60*/ 	.word	0x00006880
        /*0b64*/ 	.word	0x00000000
        /*0b68*/ 	.word	0x00000220
        /*0b6c*/ 	.short	0x010a
        /*0b6e*/ 	.byte	0xff
	.zero		1


	//   ....[168]....
        /*0b70*/ 	.word	0x000068f0
        /*0b74*/ 	.word	0x0000006c
        /*0b78*/ 	.word	0x00000270
        /*0b7c*/ 	.short	0x010a
        /*0b7e*/ 	.byte	0xff
	.zero		1


	//   ....[169]....
        /*0b80*/ 	.word	0x000069d0
        /*0b84*/ 	.word	0x00000000
        /*0b88*/ 	.word	0x00000220
        /*0b8c*/ 	.short	0x010a
        /*0b8e*/ 	.byte	0xff
	.zero		1


	//   ....[170]....
        /*0b90*/ 	.word	0x00006af0
        /*0b94*/ 	.word	0x00000000
        /*0b98*/ 	.word	0x00000000
        /*0b9c*/ 	.short	0x0101
        /*0b9e*/ 	.byte	0xff
	.zero		1


	//   ....[171]....
        /*0ba0*/ 	.word	0x00006b70
        /*0ba4*/ 	.word	0x0000006c
        /*0ba8*/ 	.word	0x00000270
        /*0bac*/ 	.short	0x010a
        /*0bae*/ 	.byte	0xff
	.zero		1


	//   ....[172]....
        /*0bb0*/ 	.word	0x000076e0
        /*0bb4*/ 	.word	0x0000004b
        /*0bb8*/ 	.word	0x00000220
        /*0bbc*/ 	.short	0x010a
        /*0bbe*/ 	.byte	0xff
	.zero		1


	//   ....[173]....
        /*0bc0*/ 	.word	0x00007790
        /*0bc4*/ 	.word	0x0000004b
        /*0bc8*/ 	.word	0x00000220
        /*0bcc*/ 	.short	0x010a
        /*0bce*/ 	.byte	0xff
	.zero		1


	//   ....[174]....
        /*0bd0*/ 	.word	0x000078b0
        /*0bd4*/ 	.word	0x00000000
        /*0bd8*/ 	.word	0x00000000
        /*0bdc*/ 	.short	0x0101
        /*0bde*/ 	.byte	0xff
	.zero		1


	//   ....[175]....
        /*0be0*/ 	.word	0x00007c60
        /*0be4*/ 	.word	0x000000ff
        /*0be8*/ 	.word	0x00000000
        /*0bec*/ 	.short	0x0101
        /*0bee*/ 	.byte	0x05
	.zero		1


	//   ....[176]....
        /*0bf0*/ 	.word	0x000085a0
        /*0bf4*/ 	.word	0x00000003
        /*0bf8*/ 	.word	0x000002c0
        /*0bfc*/ 	.short	0x010a
        /*0bfe*/ 	.byte	0xff
	.zero		1


	//   ....[177]....
        /*0c00*/ 	.word	0x00008600
        /*0c04*/ 	.word	0x00000002
        /*0c08*/ 	.word	0x00000110
        /*0c0c*/ 	.short	0x010a
        /*0c0e*/ 	.byte	0xff
	.zero		1


	//   ....[178]....
        /*0c10*/ 	.word	0x00008660
        /*0c14*/ 	.word	0x00000002
        /*0c18*/ 	.word	0x00000110
        /*0c1c*/ 	.short	0x010a
        /*0c1e*/ 	.byte	0xff
	.zero		1


	//   ....[179]....
        /*0c20*/ 	.word	0x000086b0
        /*0c24*/ 	.word	0x00000002
        /*0c28*/ 	.word	0x00000250
        /*0c2c*/ 	.short	0x010a
        /*0c2e*/ 	.byte	0xff
	.zero		1


	//   ....[180]....
        /*0c30*/ 	.word	0x00008710
        /*0c34*/ 	.word	0x00000000
        /*0c38*/ 	.word	0x00000000
        /*0c3c*/ 	.short	0x010a
        /*0c3e*/ 	.byte	0xff
	.zero		1


	//   ....[181]....
        /*0c40*/ 	.word	0x00008770
        /*0c44*/ 	.word	0x00000000
        /*0c48*/ 	.word	0x00000000
        /*0c4c*/ 	.short	0x010a
        /*0c4e*/ 	.byte	0xff
	.zero		1


	//   ....[182]....
        /*0c50*/ 	.word	0x000087d0
        /*0c54*/ 	.word	0x00000000
        /*0c58*/ 	.word	0x00000000
        /*0c5c*/ 	.short	0x010a
        /*0c5e*/ 	.byte	0xff
	.zero		1


	//   ....[183]....
        /*0c60*/ 	.word	0x00008830
        /*0c64*/ 	.word	0x00000000
        /*0c68*/ 	.word	0x00000000
        /*0c6c*/ 	.short	0x010a
        /*0c6e*/ 	.byte	0xff
	.zero		1


	//   ....[184]....
        /*0c70*/ 	.word	0x00008890
        /*0c74*/ 	.word	0x00000000
        /*0c78*/ 	.word	0x00000000
        /*0c7c*/ 	.short	0x010a
        /*0c7e*/ 	.byte	0xff
	.zero		1


	//   ....[185]....
        /*0c80*/ 	.word	0x000088f0
        /*0c84*/ 	.word	0x00000000
        /*0c88*/ 	.word	0x00000000
        /*0c8c*/ 	.short	0x010a
        /*0c8e*/ 	.byte	0xff
	.zero		1


	//   ....[186]....
        /*0c90*/ 	.word	0x00008950
        /*0c94*/ 	.word	0x00000000
        /*0c98*/ 	.word	0x00000000
        /*0c9c*/ 	.short	0x010a
        /*0c9e*/ 	.byte	0xff
	.zero		1


	//   ....[187]....
        /*0ca0*/ 	.word	0x000089b0
        /*0ca4*/ 	.word	0x00000000
        /*0ca8*/ 	.word	0x00000000
        /*0cac*/ 	.short	0x010a
        /*0cae*/ 	.byte	0xff
	.zero		1


	//   ....[188]....
        /*0cb0*/ 	.word	0x00008a10
        /*0cb4*/ 	.word	0x00000000
        /*0cb8*/ 	.word	0x00000000
        /*0cbc*/ 	.short	0x010a
        /*0cbe*/ 	.byte	0xff
	.zero		1


	//   ....[189]....
        /*0cc0*/ 	.word	0x00008a70
        /*0cc4*/ 	.word	0x00000000
        /*0cc8*/ 	.word	0x00000000
        /*0ccc*/ 	.short	0x010a
        /*0cce*/ 	.byte	0xff
	.zero		1


	//   ....[190]....
        /*0cd0*/ 	.word	0x00008ad0
        /*0cd4*/ 	.word	0x00000000
        /*0cd8*/ 	.word	0x00000000
        /*0cdc*/ 	.short	0x010a
        /*0cde*/ 	.byte	0xff
	.zero		1


	//   ....[191]....
        /*0ce0*/ 	.word	0x00008b30
        /*0ce4*/ 	.word	0x00000000
        /*0ce8*/ 	.word	0x00000000
        /*0cec*/ 	.short	0x010a
        /*0cee*/ 	.byte	0xff
	.zero		1


	//   ....[192]....
        /*0cf0*/ 	.word	0x00008b90
        /*0cf4*/ 	.word	0x00000000
        /*0cf8*/ 	.word	0x00000000
        /*0cfc*/ 	.short	0x010a
        /*0cfe*/ 	.byte	0xff
	.zero		1


	//   ....[193]....
        /*0d00*/ 	.word	0x00008bf0
        /*0d04*/ 	.word	0x00000000
        /*0d08*/ 	.word	0x00000000
        /*0d0c*/ 	.short	0x010a
        /*0d0e*/ 	.byte	0xff
	.zero		1


	//   ....[194]....
        /*0d10*/ 	.word	0x00008c50
        /*0d14*/ 	.word	0x00000000
        /*0d18*/ 	.word	0x00000000
        /*0d1c*/ 	.short	0x010a
        /*0d1e*/ 	.byte	0xff
	.zero		1


	//   ....[195]....
        /*0d20*/ 	.word	0x00008cb0
        /*0d24*/ 	.word	0x00000000
        /*0d28*/ 	.word	0x00000000
        /*0d2c*/ 	.short	0x010a
        /*0d2e*/ 	.byte	0xff
	.zero		1


	//   ....[196]....
        /*0d30*/ 	.word	0x00008d10
        /*0d34*/ 	.word	0x00000000
        /*0d38*/ 	.word	0x00000000
        /*0d3c*/ 	.short	0x010a
        /*0d3e*/ 	.byte	0xff
	.zero		1


	//   ....[197]....
        /*0d40*/ 	.word	0x00008d70
        /*0d44*/ 	.word	0x00000000
        /*0d48*/ 	.word	0x00000000
        /*0d4c*/ 	.short	0x010a
        /*0d4e*/ 	.byte	0xff
	.zero		1


	//   ....[198]....
        /*0d50*/ 	.word	0x00008dd0
        /*0d54*/ 	.word	0x00000000
        /*0d58*/ 	.word	0x00000000
        /*0d5c*/ 	.short	0x010a
        /*0d5e*/ 	.byte	0xff
	.zero		1


	//   ....[199]....
        /*0d60*/ 	.word	0x00008e30
        /*0d64*/ 	.word	0x00000000
        /*0d68*/ 	.word	0x00000000
        /*0d6c*/ 	.short	0x010a
        /*0d6e*/ 	.byte	0xff
	.zero		1


	//   ....[200]....
        /*0d70*/ 	.word	0x00008e90
        /*0d74*/ 	.word	0x00000000
        /*0d78*/ 	.word	0x00000000
        /*0d7c*/ 	.short	0x010a
        /*0d7e*/ 	.byte	0xff
	.zero		1


	//   ....[201]....
        /*0d80*/ 	.word	0x00008ef0
        /*0d84*/ 	.word	0x00000000
        /*0d88*/ 	.word	0x00000000
        /*0d8c*/ 	.short	0x010a
        /*0d8e*/ 	.byte	0xff
	.zero		1


	//   ....[202]....
        /*0d90*/ 	.word	0x00008f50
        /*0d94*/ 	.word	0x00000000
        /*0d98*/ 	.word	0x00000000
        /*0d9c*/ 	.short	0x010a
        /*0d9e*/ 	.byte	0xff
	.zero		1


	//   ....[203]....
        /*0da0*/ 	.word	0x00008fb0
        /*0da4*/ 	.word	0x00000000
        /*0da8*/ 	.word	0x00000000
        /*0dac*/ 	.short	0x010a
        /*0dae*/ 	.byte	0xff
	.zero		1


	//   ....[204]....
        /*0db0*/ 	.word	0x00009010
        /*0db4*/ 	.word	0x00000000
        /*0db8*/ 	.word	0x00000000
        /*0dbc*/ 	.short	0x010a
        /*0dbe*/ 	.byte	0xff
	.zero		1


	//   ....[205]....
        /*0dc0*/ 	.word	0x00009070
        /*0dc4*/ 	.word	0x00000000
        /*0dc8*/ 	.word	0x00000000
        /*0dcc*/ 	.short	0x010a
        /*0dce*/ 	.byte	0xff
	.zero		1


	//   ....[206]....
        /*0dd0*/ 	.word	0x000090d0
        /*0dd4*/ 	.word	0x00000000
        /*0dd8*/ 	.word	0x00000000
        /*0ddc*/ 	.short	0x010a
        /*0dde*/ 	.byte	0xff
	.zero		1


	//   ....[207]....
        /*0de0*/ 	.word	0x00009130
        /*0de4*/ 	.word	0x00000000
        /*0de8*/ 	.word	0x00000000
        /*0dec*/ 	.short	0x010a
        /*0dee*/ 	.byte	0xff
	.zero		1


	//   ....[208]....
        /*0df0*/ 	.word	0x00009190
        /*0df4*/ 	.word	0x00000000
        /*0df8*/ 	.word	0x00000000
        /*0dfc*/ 	.short	0x010a
        /*0dfe*/ 	.byte	0xff
	.zero		1


	//   ....[209]....
        /*0e00*/ 	.word	0x000091f0
        /*0e04*/ 	.word	0x00000000
        /*0e08*/ 	.word	0x00000000
        /*0e0c*/ 	.short	0x010a
        /*0e0e*/ 	.byte	0xff
	.zero		1


	//   ....[210]....
        /*0e10*/ 	.word	0x00009250
        /*0e14*/ 	.word	0x00000000
        /*0e18*/ 	.word	0x00000000
        /*0e1c*/ 	.short	0x010a
        /*0e1e*/ 	.byte	0xff
	.zero		1


	//   ....[211]....
        /*0e20*/ 	.word	0x000092b0
        /*0e24*/ 	.word	0x00000000
        /*0e28*/ 	.word	0x00000000
        /*0e2c*/ 	.short	0x010a
        /*0e2e*/ 	.byte	0xff
	.zero		1


	//   ....[212]....
        /*0e30*/ 	.word	0x00009310
        /*0e34*/ 	.word	0x00000000
        /*0e38*/ 	.word	0x00000000
        /*0e3c*/ 	.short	0x010a
        /*0e3e*/ 	.byte	0xff
	.zero		1


	//   ....[213]....
        /*0e40*/ 	.word	0x00009360
        /*0e44*/ 	.word	0x00000000
        /*0e48*/ 	.word	0x000002b0
        /*0e4c*/ 	.short	0x010a
        /*0e4e*/ 	.byte	0xff
	.zero		1


	//   ....[214]....
        /*0e50*/ 	.word	0x000093c0
        /*0e54*/ 	.word	0x00000000
        /*0e58*/ 	.word	0x00000260
        /*0e5c*/ 	.short	0x010a
        /*0e5e*/ 	.byte	0xff
	.zero		1


	//   ....[215]....
        /*0e60*/ 	.word	0x00009410
        /*0e64*/ 	.word	0x00000000
        /*0e68*/ 	.word	0x00000250
        /*0e6c*/ 	.short	0x010a
        /*0e6e*/ 	.byte	0xff
	.zero		1


	//   ....[216]....
        /*0e70*/ 	.word	0x00009470
        /*0e74*/ 	.word	0x00000000
        /*0e78*/ 	.word	0x00000260
        /*0e7c*/ 	.short	0x010a
        /*0e7e*/ 	.byte	0xff
	.zero		1


	//   ....[217]....
        /*0e80*/ 	.word	0x000094c0
        /*0e84*/ 	.word	0x00000000
        /*0e88*/ 	.word	0x00000250
        /*0e8c*/ 	.short	0x010a
        /*0e8e*/ 	.byte	0xff
	.zero		1


	//   ....[218]....
        /*0e90*/ 	.word	0x00009520
        /*0e94*/ 	.word	0x00000003
        /*0e98*/ 	.word	0x00000290
        /*0e9c*/ 	.short	0x010a
        /*0e9e*/ 	.byte	0xff
	.zero		1


	//   ....[219]....
        /*0ea0*/ 	.word	0x00009580
        /*0ea4*/ 	.word	0x00000000
        /*0ea8*/ 	.word	0x00000000
        /*0eac*/ 	.short	0x010a
        /*0eae*/ 	.byte	0xff
	.zero		1


	//   ....[220]....
        /*0eb0*/ 	.word	0x000095e0
        /*0eb4*/ 	.word	0x00000000
        /*0eb8*/ 	.word	0x00000000
        /*0ebc*/ 	.short	0x010a
        /*0ebe*/ 	.byte	0xff
	.zero		1


	//   ....[221]....
        /*0ec0*/ 	.word	0x00009640
        /*0ec4*/ 	.word	0x00000000
        /*0ec8*/ 	.word	0x00000000
        /*0ecc*/ 	.short	0x010a
        /*0ece*/ 	.byte	0xff
	.zero		1


	//   ....[222]....
        /*0ed0*/ 	.word	0x000096a0
        /*0ed4*/ 	.word	0x00000000
        /*0ed8*/ 	.word	0x00000000
        /*0edc*/ 	.short	0x010a
        /*0ede*/ 	.byte	0xff
	.zero		1


	//   ....[223]....
        /*0ee0*/ 	.word	0x00009700
        /*0ee4*/ 	.word	0x00000000
        /*0ee8*/ 	.word	0x00000000
        /*0eec*/ 	.short	0x010a
        /*0eee*/ 	.byte	0xff
	.zero		1


	//   ....[224]....
        /*0ef0*/ 	.word	0x00009750
        /*0ef4*/ 	.word	0x00000000
        /*0ef8*/ 	.word	0x00000250
        /*0efc*/ 	.short	0x010a
        /*0efe*/ 	.byte	0xff
	.zero		1


	//   ....[225]....
        /*0f00*/ 	.word	0x000097b0
        /*0f04*/ 	.word	0x00000000
        /*0f08*/ 	.word	0x00000248
        /*0f0c*/ 	.short	0x010a
        /*0f0e*/ 	.byte	0xff
	.zero		1


	//   ....[226]....
        /*0f10*/ 	.word	0x00009810
        /*0f14*/ 	.word	0x00000003
        /*0f18*/ 	.word	0x00000230
        /*0f1c*/ 	.short	0x010a
        /*0f1e*/ 	.byte	0xff
	.zero		1


	//   ....[227]....
        /*0f20*/ 	.word	0x00009870
        /*0f24*/ 	.word	0x00000003
        /*0f28*/ 	.word	0x00000238
        /*0f2c*/ 	.short	0x010a
        /*0f2e*/ 	.byte	0xff
	.zero		1


	//   ....[228]....
        /*0f30*/ 	.word	0x000098d0
        /*0f34*/ 	.word	0x00000000
        /*0f38*/ 	.word	0x00000230
        /*0f3c*/ 	.short	0x010a
        /*0f3e*/ 	.byte	0xff
	.zero		1


	//   ....[229]....
        /*0f40*/ 	.word	0x00009920
        /*0f44*/ 	.word	0x00000000
        /*0f48*/ 	.word	0x00000250
        /*0f4c*/ 	.short	0x010a
        /*0f4e*/ 	.byte	0xff
	.zero		1


	//   ....[230]....
        /*0f50*/ 	.word	0x00009970
        /*0f54*/ 	.word	0x00000000
        /*0f58*/ 	.word	0x00000220
        /*0f5c*/ 	.short	0x010a
        /*0f5e*/ 	.byte	0xff
	.zero		1


	//   ....[231]....
        /*0f60*/ 	.word	0x000099c0
        /*0f64*/ 	.word	0x0000006c
        /*0f68*/ 	.word	0x00000270
        /*0f6c*/ 	.short	0x010a
        /*0f6e*/ 	.byte	0xff
	.zero		1


	//   ....[232]....
        /*0f70*/ 	.word	0x00009a10
        /*0f74*/ 	.word	0x0000004b
        /*0f78*/ 	.word	0x00000220
        /*0f7c*/ 	.short	0x010a
        /*0f7e*/ 	.byte	0xff
	.zero		1


	//----- nvinfo : EIATTR_NUM_MBARRIERS
	.align		4
.L_47:
        /*0f80*/ 	.byte	0x03, 0x38
        /*0f82*/ 	.short	0x005a


	//----- nvinfo : EIATTR_EXIT_INSTR_OFFSETS
	.align		4
        /*0f84*/ 	.byte	0x04, 0x1c
        /*0f86*/ 	.short	(.L_49 - .L_48)


	//   ....[0]....
.L_48:
        /*0f88*/ 	.word	0x00003990


	//   ....[1]....
        /*0f8c*/ 	.word	0x00003e80


	//   ....[2]....
        /*0f90*/ 	.word	0x00003ee0


	//   ....[3]....
        /*0f94*/ 	.word	0x00004cf0


	//   ....[4]....
        /*0f98*/ 	.word	0x00005a00


	//   ....[5]....
        /*0f9c*/ 	.word	0x00005a40


	//   ....[6]....
        /*0fa0*/ 	.word	0x00008590


	//----- nvinfo : EIATTR_MAX_THREADS
	.align		4
.L_49:
        /*0fa4*/ 	.byte	0x04, 0x05
        /*0fa6*/ 	.short	(.L_51 - .L_50)
.L_50:
        /*0fa8*/ 	.word	0x00000100
        /*0fac*/ 	.word	0x00000001
        /*0fb0*/ 	.word	0x00000001


	//----- nvinfo : EIATTR_CRS_STACK_SIZE
	.align		4
.L_51:
        /*0fb4*/ 	.byte	0x04, 0x1e
        /*0fb6*/ 	.short	(.L_53 - .L_52)
.L_52:
        /*0fb8*/ 	.word	0x00000000


	//----- nvinfo : EIATTR_CBANK_PARAM_SIZE
	.align		4
.L_53:
        /*0fbc*/ 	.byte	0x03, 0x19
        /*0fbe*/ 	.short	0x0800


	//----- nvinfo : EIATTR_PARAM_CBANK
	.align		4
        /*0fc0*/ 	.byte	0x04, 0x0a
        /*0fc2*/ 	.short	(.L_55 - .L_54)
	.align		4
.L_54:
        /*0fc4*/ 	.word	index@(.nv.constant0._ZN7cutlass13device_kernelINS_4gemm6kernel13GemmUniversalIN4cute5tupleIJiiiiEEENS1_10collective13CollectiveMmaINS1_35MainloopSm100TmaUmmaWarpSpecializedILi34ELi2ELi4ENS5_IJNS4_1CILi1EEESB_SB_EEEEENS5_IJNSA_ILi64EEENSA_ILi128EEENSA_ILi32EEEEEEaNS5_IJlSB_lEEEaNS5_IJSB_llEEENS4_8TiledMMAINS4_8MMA_AtomIJNS4_15SM100_MMA_S8_SSIaaiLi64ELi128ELNS4_4UMMA5MajorE0ELSO_1ELNSN_8SaturateE0EEEEEENS4_6LayoutISC_NS5_IJNSA_ILi0EEEST_ST_EEEEENS5_IJNS4_10UnderscoreESW_SW_EEEEENS4_13SM90_TMA_LOADENS4_14ComposedLayoutINS4_7SwizzleILi1ELi4ELi3EEENS4_18smem_ptr_flag_bitsILi8EEENSS_INS5_IJNSA_ILi8EEESG_EEENS5_IJSG_SB_EEEEEEEvNS4_8identityESZ_NS10_INS11_ILi3ELi4ELi3EEES14_NSS_INS5_IJSF_S15_EEENS5_IJSB_SF_EEEEEEEvS1A_EENS_8epilogue10collective18CollectiveEpilogueINS1H_23Sm100TmaWarpSpecializedILi2ELi2ELi32ELb0ELb0EEEJSH_NS5_IJNSS_ISE_SB_EES1M_EEEaSI_aSI_NS1H_6fusion15FusionCallbacksIS1L_NS1O_17LinearCombinationIaiaiLNS_15FloatRoundStyleE2EEESH_S1N_JEEENS4_5SM1004TMEM4LOAD26SM100_TMEM_LOAD_16dp32b32xESZ_NS10_INS11_ILi2ELi4ELi3EEES14_NSS_INS5_IJS15_SE_EEENS5_IJSE_SB_EEEEEEENS4_39AutoVectorizingCopyWithAssumedAlignmentILi128EEENS4_14SM90_TMA_STOREES22_S24_S24_EEEvvEEEEvNT_6ParamsE)
        /*0fc8*/ 	.short	0x0380
        /*0fca*/ 	.short	0x0800


	//----- nvinfo : EIATTR_SW_WAR
	.align		4
.L_55:
        /*0fcc*/ 	.byte	0x04, 0x36
        /*0fce*/ 	.short	(.L_57 - .L_56)
.L_56:
        /*0fd0*/ 	.word	0x00000008
.L_57:


//--------------------- .nv.callgraph             --------------------------
	.section	.nv.callgraph,"",@"SHT_CUDA_CALLGRAPH"
	.align	4
	.sectionentsize	8
	.align		4
        /*0000*/ 	.word	0x00000000
	.align		4
        /*0004*/ 	.word	0xffffffff
	.align		4
        /*0008*/ 	.word	index@(_ZN7cutlass13device_kernelINS_4gemm6kernel13GemmUniversalIN4cute5tupleIJiiiiEEENS1_10collective13CollectiveMmaINS1_35MainloopSm100TmaUmmaWarpSpecializedILi34ELi2ELi4ENS5_IJNS4_1CILi1EEESB_SB_EEEEENS5_IJNSA_ILi64EEENSA_ILi128EEENSA_ILi32EEEEEEaNS5_IJlSB_lEEEaNS5_IJSB_llEEENS4_8TiledMMAINS4_8MMA_AtomIJNS4_15SM100_MMA_S8_SSIaaiLi64ELi128ELNS4_4UMMA5MajorE0ELSO_1ELNSN_8SaturateE0EEEEEENS4_6LayoutISC_NS5_IJNSA_ILi0EEEST_ST_EEEEENS5_IJNS4_10UnderscoreESW_SW_EEEEENS4_13SM90_TMA_LOADENS4_14ComposedLayoutINS4_7SwizzleILi1ELi4ELi3EEENS4_18smem_ptr_flag_bitsILi8EEENSS_INS5_IJNSA_ILi8EEESG_EEENS5_IJSG_SB_EEEEEEEvNS4_8identityESZ_NS10_INS11_ILi3ELi4ELi3EEES14_NSS_INS5_IJSF_S15_EEENS5_IJSB_SF_EEEEEEEvS1A_EENS_8epilogue10collective18CollectiveEpilogueINS1H_23Sm100TmaWarpSpecializedILi2ELi2ELi32ELb0ELb0EEEJSH_NS5_IJNSS_ISE_SB_EES1M_EEEaSI_aSI_NS1H_6fusion15FusionCallbacksIS1L_NS1O_17LinearCombinationIaiaiLNS_15FloatRoundStyleE2EEESH_S1N_JEEENS4_5SM1004TMEM4LOAD26SM100_TMEM_LOAD_16dp32b32xESZ_NS10_INS11_ILi2ELi4ELi3EEES14_NSS_INS5_IJS15_SE_EEENS5_IJSE_SB_EEEEEEENS4_39AutoVectorizingCopyWithAssumedAlignmentILi128EEENS4_14SM90_TMA_STOREES22_S24_S24_EEEvvEEEEvNT_6ParamsE)
	.align		4
        /*000c*/ 	.word	index@(__assertfail)
	.align		4
        /*0010*/ 	.word	0x00000000
	.align		4
        /*0014*/ 	.word	0xfffffffe
	.align		4
        /*0018*/ 	.word	0x00000000
	.align		4
        /*001c*/ 	.word	0xfffffffd
	.align		4
        /*0020*/ 	.word	0x00000000
	.align		4
        /*0024*/ 	.word	0xfffffffc


//--------------------- .nv.constant4             --------------------------
	.section	.nv.constant4,"a",@progbits
	.align	8
	.align		8
.nv.constant4:
        /*0000*/ 	.dword	__assertfail
	.align		8
        /*0008*/ 	.dword	__unnamed_1
	.align		8
        /*0010*/ 	.dword	__unnamed_2
	.align		8
        /*0018*/ 	.dword	_ZN40_INTERNAL_8c76883a_4_k_cu_8bfa9074_412564cuda3std3__45__cpo5beginE
	.align		8
        /*0020*/ 	.dword	_ZN40_INTERNAL_8c76883a_4_k_cu_8bfa9074_412564cuda3std3__45__cpo3endE
	.align		8
        /*0028*/ 	.dword	_ZN40_INTERNAL_8c76883a_4_k_cu_8bfa9074_412564cuda3std3__45__cpo6cbeginE
	.align		8
        /*0030*/ 	.dword	_ZN40_INTERNAL_8c76883a_4_k_cu_8bfa9074_412564cuda3std3__45__cpo4cendE
	.align		8
        /*0038*/ 	.dword	_ZN40_INTERNAL_8c76883a_4_k_cu_8bfa9074_412564cuda3std3__442_GLOBAL__N__8c76883a_4_k_cu_8bfa9074_412566ignoreE
	.align		8
        /*0040*/ 	.dword	_ZN40_INTERNAL_8c76883a_4_k_cu_8bfa9074_412564cuda3std3__419piecewise_constructE
	.align		8
        /*0048*/ 	.dword	_ZN40_INTERNAL_8c76883a_4_k_cu_8bfa9074_412564cuda3std3__48in_placeE
	.align		8
        /*0050*/ 	.dword	_ZN40_INTERNAL_8c76883a_4_k_cu_8bfa9074_412564cuda3std6ranges3__45__cpo4swapE
	.align		8
        /*0058*/ 	.dword	_ZN40_INTERNAL_8c76883a_4_k_cu_8bfa9074_412564cuda3std6ranges3__45__cpo9iter_moveE
	.align		8
        /*0060*/ 	.dword	_ZN40_INTERNAL_8c76883a_4_k_cu_8bfa9074_412564cute7productE
	.align		8
        /*0068*/ 	.dword	_ZN40_INTERNAL_8c76883a_4_k_cu_8bfa9074_412564cute1_E
	.align		8
        /*0070*/ 	.dword	$str$25
	.align		8
        /*0078*/ 	.dword	$str$26
	.align		8
        /*0080*/ 	.dword	$str$27
	.align		8
        /*0088*/ 	.dword	$str$28


//--------------------- .text._ZN7cutlass13device_kernelINS_4gemm6kernel13GemmUniversalIN4cute5tupleIJiiiiEEENS1_10collective13CollectiveMmaINS1_35MainloopSm100TmaUmmaWarpSpecializedILi34ELi2ELi4ENS5_IJNS4_1CILi1EEESB_SB_EEEEENS5_IJNSA_ILi64EEENSA_ILi128EEENSA_ILi32EEEEEEaNS5_IJlSB_lEEEaNS5_IJSB_llEEENS4_8TiledMMAINS4_8MMA_AtomIJNS4_15SM100_MMA_S8_SSIaaiLi64ELi128ELNS4_4UMMA5MajorE0ELSO_1ELNSN_8SaturateE0EEEEEENS4_6LayoutISC_NS5_IJNSA_ILi0EEEST_ST_EEEEENS5_IJNS4_10UnderscoreESW_SW_EEEEENS4_13SM90_TMA_LOADENS4_14ComposedLayoutINS4_7SwizzleILi1ELi4ELi3EEENS4_18smem_ptr_flag_bitsILi8EEENSS_INS5_IJNSA_ILi8EEESG_EEENS5_IJSG_SB_EEEEEEEvNS4_8identityESZ_NS10_INS11_ILi3ELi4ELi3EEES14_NSS_INS5_IJSF_S15_EEENS5_IJSB_SF_EEEEEEEvS1A_EENS_8epilogue10collective18CollectiveEpilogueINS1H_23Sm100TmaWarpSpecializedILi2ELi2ELi32ELb0ELb0EEEJSH_NS5_IJNSS_ISE_SB_EES1M_EEEaSI_aSI_NS1H_6fusion15FusionCallbacksIS1L_NS1O_17LinearCombinationIaiaiLNS_15FloatRoundStyleE2EEESH_S1N_JEEENS4_5SM1004TMEM4LOAD26SM100_TMEM_LOAD_16dp32b32xESZ_NS10_INS11_ILi2ELi4ELi3EEES14_NSS_INS5_IJS15_SE_EEENS5_IJSE_SB_EEEEEEENS4_39AutoVectorizingCopyWithAssumedAlignmentILi128EEENS4_14SM90_TMA_STOREES22_S24_S24_EEEvvEEEEvNT_6ParamsE --------------------------
	.section	.text._ZN7cutlass13device_kernelINS_4gemm6kernel13GemmUniversalIN4cute5tupleIJiiiiEEENS1_10collective13CollectiveMmaINS1_35MainloopSm100TmaUmmaWarpSpecializedILi34ELi2ELi4ENS5_IJNS4_1CILi1EEESB_SB_EEEEENS5_IJNSA_ILi64EEENSA_ILi128EEENSA_ILi32EEEEEEaNS5_IJlSB_lEEEaNS5_IJSB_llEEENS4_8TiledMMAINS4_8MMA_AtomIJNS4_15SM100_MMA_S8_SSIaaiLi64ELi128ELNS4_4UMMA5MajorE0ELSO_1ELNSN_8SaturateE0EEEEEENS4_6LayoutISC_NS5_IJNSA_ILi0EEEST_ST_EEEEENS5_IJNS4_10UnderscoreESW_SW_EEEEENS4_13SM90_TMA_LOADENS4_14ComposedLayoutINS4_7SwizzleILi1ELi4ELi3EEENS4_18smem_ptr_flag_bitsILi8EEENSS_INS5_IJNSA_ILi8EEESG_EEENS5_IJSG_SB_EEEEEEEvNS4_8identityESZ_NS10_INS11_ILi3ELi4ELi3EEES14_NSS_INS5_IJSF_S15_EEENS5_IJSB_SF_EEEEEEEvS1A_EENS_8epilogue10collective18CollectiveEpilogueINS1H_23Sm100TmaWarpSpecializedILi2ELi2ELi32ELb0ELb0EEEJSH_NS5_IJNSS_ISE_SB_EES1M_EEEaSI_aSI_NS1H_6fusion15FusionCallbacksIS1L_NS1O_17LinearCombinationIaiaiLNS_15FloatRoundStyleE2EEESH_S1N_JEEENS4_5SM1004TMEM4LOAD26SM100_TMEM_LOAD_16dp32b32xESZ_NS10_INS11_ILi2ELi4ELi3EEES14_NSS_INS5_IJS15_SE_EEENS5_IJSE_SB_EEEEEEENS4_39AutoVectorizingCopyWithAssumedAlignmentILi128EEENS4_14SM90_TMA_STOREES22_S24_S24_EEEvvEEEEvNT_6ParamsE,"ax",@progbits
	.align	128
.text._ZN7cutlass13device_kernelINS_4gemm6kernel13GemmUniversalIN4cute5tupleIJiiiiEEENS1_10collective13CollectiveMmaINS1_35MainloopSm100TmaUmmaWarpSpecializedILi34ELi2ELi4ENS5_IJNS4_1CILi1EEESB_SB_EEEEENS5_IJNSA_ILi64EEENSA_ILi128EEENSA_ILi32EEEEEEaNS5_IJlSB_lEEEaNS5_IJSB_llEEENS4_8TiledMMAINS4_8MMA_AtomIJNS4_15SM100_MMA_S8_SSIaaiLi64ELi128ELNS4_4UMMA5MajorE0ELSO_1ELNSN_8SaturateE0EEEEEENS4_6LayoutISC_NS5_IJNSA_ILi0EEEST_ST_EEEEENS5_IJNS4_10UnderscoreESW_SW_EEEEENS4_13SM90_TMA_LOADENS4_14ComposedLayoutINS4_7SwizzleILi1ELi4ELi3EEENS4_18smem_ptr_flag_bitsILi8EEENSS_INS5_IJNSA_ILi8EEESG_EEENS5_IJSG_SB_EEEEEEEvNS4_8identityESZ_NS10_INS11_ILi3ELi4ELi3EEES14_NSS_INS5_IJSF_S15_EEENS5_IJSB_SF_EEEEEEEvS1A_EENS_8epilogue10collective18CollectiveEpilogueINS1H_23Sm100TmaWarpSpecializedILi2ELi2ELi32ELb0ELb0EEEJSH_NS5_IJNSS_ISE_SB_EES1M_EEEaSI_aSI_NS1H_6fusion15FusionCallbacksIS1L_NS1O_17LinearCombinationIaiaiLNS_15FloatRoundStyleE2EEESH_S1N_JEEENS4_5SM1004TMEM4LOAD26SM100_TMEM_LOAD_16dp32b32xESZ_NS10_INS11_ILi2ELi4ELi3EEES14_NSS_INS5_IJS15_SE_EEENS5_IJSE_SB_EEEEEEENS4_39AutoVectorizingCopyWithAssumedAlignmentILi128EEENS4_14SM90_TMA_STOREES22_S24_S24_EEEvvEEEEvNT_6ParamsE:
        .type           _ZN7cutlass13device_kernelINS_4gemm6kernel13GemmUniversalIN4cute5tupleIJiiiiEEENS1_10collective13CollectiveMmaINS1_35MainloopSm100TmaUmmaWarpSpecializedILi34ELi2ELi4ENS5_IJNS4_1CILi1EEESB_SB_EEEEENS5_IJNSA_ILi64EEENSA_ILi128EEENSA_ILi32EEEEEEaNS5_IJlSB_lEEEaNS5_IJSB_llEEENS4_8TiledMMAINS4_8MMA_AtomIJNS4_15SM100_MMA_S8_SSIaaiLi64ELi128ELNS4_4UMMA5MajorE0ELSO_1ELNSN_8SaturateE0EEEEEENS4_6LayoutISC_NS5_IJNSA_ILi0EEEST_ST_EEEEENS5_IJNS4_10UnderscoreESW_SW_EEEEENS4_13SM90_TMA_LOADENS4_14ComposedLayoutINS4_7SwizzleILi1ELi4ELi3EEENS4_18smem_ptr_flag_bitsILi8EEENSS_INS5_IJNSA_ILi8EEESG_EEENS5_IJSG_SB_EEEEEEEvNS4_8identityESZ_NS10_INS11_ILi3ELi4ELi3EEES14_NSS_INS5_IJSF_S15_EEENS5_IJSB_SF_EEEEEEEvS1A_EENS_8epilogue10collective18CollectiveEpilogueINS1H_23Sm100TmaWarpSpecializedILi2ELi2ELi32ELb0ELb0EEEJSH_NS5_IJNSS_ISE_SB_EES1M_EEEaSI_aSI_NS1H_6fusion15FusionCallbacksIS1L_NS1O_17LinearCombinationIaiaiLNS_15FloatRoundStyleE2EEESH_S1N_JEEENS4_5SM1004TMEM4LOAD26SM100_TMEM_LOAD_16dp32b32xESZ_NS10_INS11_ILi2ELi4ELi3EEES14_NSS_INS5_IJS15_SE_EEENS5_IJSE_SB_EEEEEEENS4_39AutoVectorizingCopyWithAssumedAlignmentILi128EEENS4_14SM90_TMA_STOREES22_S24_S24_EEEvvEEEEvNT_6ParamsE,@function
        .size           _ZN7cutlass13device_kernelINS_4gemm6kernel13GemmUniversalIN4cute5tupleIJiiiiEEENS1_10collective13CollectiveMmaINS1_35MainloopSm100TmaUmmaWarpSpecializedILi34ELi2ELi4ENS5_IJNS4_1CILi1EEESB_SB_EEEEENS5_IJNSA_ILi64EEENSA_ILi128EEENSA_ILi32EEEEEEaNS5_IJlSB_lEEEaNS5_IJSB_llEEENS4_8TiledMMAINS4_8MMA_AtomIJNS4_15SM100_MMA_S8_SSIaaiLi64ELi128ELNS4_4UMMA5MajorE0ELSO_1ELNSN_8SaturateE0EEEEEENS4_6LayoutISC_NS5_IJNSA_ILi0EEEST_ST_EEEEENS5_IJNS4_10UnderscoreESW_SW_EEEEENS4_13SM90_TMA_LOADENS4_14ComposedLayoutINS4_7SwizzleILi1ELi4ELi3EEENS4_18smem_ptr_flag_bitsILi8EEENSS_INS5_IJNSA_ILi8EEESG_EEENS5_IJSG_SB_EEEEEEEvNS4_8identityESZ_NS10_INS11_ILi3ELi4ELi3EEES14_NSS_INS5_IJSF_S15_EEENS5_IJSB_SF_EEEEEEEvS1A_EENS_8epilogue10collective18CollectiveEpilogueINS1H_23Sm100TmaWarpSpecializedILi2ELi2ELi32ELb0ELb0EEEJSH_NS5_IJNSS_ISE_SB_EES1M_EEEaSI_aSI_NS1H_6fusion15FusionCallbacksIS1L_NS1O_17LinearCombinationIaiaiLNS_15FloatRoundStyleE2EEESH_S1N_JEEENS4_5SM1004TMEM4LOAD26SM100_TMEM_LOAD_16dp32b32xESZ_NS10_INS11_ILi2ELi4ELi3EEES14_NSS_INS5_IJS15_SE_EEENS5_IJSE_SB_EEEEEEENS4_39AutoVectorizingCopyWithAssumedAlignmentILi128EEENS4_14SM90_TMA_STOREES22_S24_S24_EEEvvEEEEvNT_6ParamsE,(.L_x_233 - _ZN7cutlass13device_kernelINS_4gemm6kernel13GemmUniversalIN4cute5tupleIJiiiiEEENS1_10collective13CollectiveMmaINS1_35MainloopSm100TmaUmmaWarpSpecializedILi34ELi2ELi4ENS5_IJNS4_1CILi1EEESB_SB_EEEEENS5_IJNSA_ILi64EEENSA_ILi128EEENSA_ILi32EEEEEEaNS5_IJlSB_lEEEaNS5_IJSB_llEEENS4_8TiledMMAINS4_8MMA_AtomIJNS4_15SM100_MMA_S8_SSIaaiLi64ELi128ELNS4_4UMMA5MajorE0ELSO_1ELNSN_8SaturateE0EEEEEENS4_6LayoutISC_NS5_IJNSA_ILi0EEEST_ST_EEEEENS5_IJNS4_10UnderscoreESW_SW_EEEEENS4_13SM90_TMA_LOADENS4_14ComposedLayoutINS4_7SwizzleILi1ELi4ELi3EEENS4_18smem_ptr_flag_bitsILi8EEENSS_INS5_IJNSA_ILi8EEESG_EEENS5_IJSG_SB_EEEEEEEvNS4_8identityESZ_NS10_INS11_ILi3ELi4ELi3EEES14_NSS_INS5_IJSF_S15_EEENS5_IJSB_SF_EEEEEEEvS1A_EENS_8epilogue10collective18CollectiveEpilogueINS1H_23Sm100TmaWarpSpecializedILi2ELi2ELi32ELb0ELb0EEEJSH_NS5_IJNSS_ISE_SB_EES1M_EEEaSI_aSI_NS1H_6fusion15FusionCallbacksIS1L_NS1O_17LinearCombinationIaiaiLNS_15FloatRoundStyleE2EEESH_S1N_JEEENS4_5SM1004TMEM4LOAD26SM100_TMEM_LOAD_16dp32b32xESZ_NS10_INS11_ILi2ELi4ELi3EEES14_NSS_INS5_IJS15_SE_EEENS5_IJSE_SB_EEEEEEENS4_39AutoVectorizingCopyWithAssumedAlignmentILi128EEENS4_14SM90_TMA_STOREES22_S24_S24_EEEvvEEEEvNT_6ParamsE)
        .other          _ZN7cutlass13device_kernelINS_4gemm6kernel13GemmUniversalIN4cute5tupleIJiiiiEEENS1_10collective13CollectiveMmaINS1_35MainloopSm100TmaUmmaWarpSpecializedILi34ELi2ELi4ENS5_IJNS4_1CILi1EEESB_SB_EEEEENS5_IJNSA_ILi64EEENSA_ILi128EEENSA_ILi32EEEEEEaNS5_IJlSB_lEEEaNS5_IJSB_llEEENS4_8TiledMMAINS4_8MMA_AtomIJNS4_15SM100_MMA_S8_SSIaaiLi64ELi128ELNS4_4UMMA5MajorE0ELSO_1ELNSN_8SaturateE0EEEEEENS4_6LayoutISC_NS5_IJNSA_ILi0EEEST_ST_EEEEENS5_IJNS4_10UnderscoreESW_SW_EEEEENS4_13SM90_TMA_LOADENS4_14ComposedLayoutINS4_7SwizzleILi1ELi4ELi3EEENS4_18smem_ptr_flag_bitsILi8EEENSS_INS5_IJNSA_ILi8EEESG_EEENS5_IJSG_SB_EEEEEEEvNS4_8identityESZ_NS10_INS11_ILi3ELi4ELi3EEES14_NSS_INS5_IJSF_S15_EEENS5_IJSB_SF_EEEEEEEvS1A_EENS_8epilogue10collective18CollectiveEpilogueINS1H_23Sm100TmaWarpSpecializedILi2ELi2ELi32ELb0ELb0EEEJSH_NS5_IJNSS_ISE_SB_EES1M_EEEaSI_aSI_NS1H_6fusion15FusionCallbacksIS1L_NS1O_17LinearCombinationIaiaiLNS_15FloatRoundStyleE2EEESH_S1N_JEEENS4_5SM1004TMEM4LOAD26SM100_TMEM_LOAD_16dp32b32xESZ_NS10_INS11_ILi2ELi4ELi3EEES14_NSS_INS5_IJS15_SE_EEENS5_IJSE_SB_EEEEEEENS4_39AutoVectorizingCopyWithAssumedAlignmentILi128EEENS4_14SM90_TMA_STOREES22_S24_S24_EEEvvEEEEvNT_6ParamsE,@"STO_CUDA_ENTRY STV_DEFAULT"
_ZN7cutlass13device_kernelINS_4gemm6kernel13GemmUniversalIN4cute5tupleIJiiiiEEENS1_10collective13CollectiveMmaINS1_35MainloopSm100TmaUmmaWarpSpecializedILi34ELi2ELi4ENS5_IJNS4_1CILi1EEESB_SB_EEEEENS5_IJNSA_ILi64EEENSA_ILi128EEENSA_ILi32EEEEEEaNS5_IJlSB_lEEEaNS5_IJSB_llEEENS4_8TiledMMAINS4_8MMA_AtomIJNS4_15SM100_MMA_S8_SSIaaiLi64ELi128ELNS4_4UMMA5MajorE0ELSO_1ELNSN_8SaturateE0EEEEEENS4_6LayoutISC_NS5_IJNSA_ILi0EEEST_ST_EEEEENS5_IJNS4_10UnderscoreESW_SW_EEEEENS4_13SM90_TMA_LOADENS4_14ComposedLayoutINS4_7SwizzleILi1ELi4ELi3EEENS4_18smem_ptr_flag_bitsILi8EEENSS_INS5_IJNSA_ILi8EEESG_EEENS5_IJSG_SB_EEEEEEEvNS4_8identityESZ_NS10_INS11_ILi3ELi4ELi3EEES14_NSS_INS5_IJSF_S15_EEENS5_IJSB_SF_EEEEEEEvS1A_EENS_8epilogue10collective18CollectiveEpilogueINS1H_23Sm100TmaWarpSpecializedILi2ELi2ELi32ELb0ELb0EEEJSH_NS5_IJNSS_ISE_SB_EES1M_EEEaSI_aSI_NS1H_6fusion15FusionCallbacksIS1L_NS1O_17LinearCombinationIaiaiLNS_15FloatRoundStyleE2EEESH_S1N_JEEENS4_5SM1004TMEM4LOAD26SM100_TMEM_LOAD_16dp32b32xESZ_NS10_INS11_ILi2ELi4ELi3EEES14_NSS_INS5_IJS15_SE_EEENS5_IJSE_SB_EEEEEEENS4_39AutoVectorizingCopyWithAssumedAlignmentILi128EEENS4_14SM90_TMA_STOREES22_S24_S24_EEEvvEEEEvNT_6ParamsE:
[----:B------:R-:W1:Y:S01]  /*0000*/  LDC R1, c[0x0][0x37c] ;  /* 0x0000df00ff017b82 */ /* 0x000e620000000800 */
[----:B------:R-:W2:Y:S01]  /*0010*/  S2R R103, SR_TID.X ;  /* 0x0000000000677919 */ /* 0x000ea20000002100 */
[----:B------:R-:W3:Y:S01]  /*0020*/  LDCU.64 UR4, c[0x0][0x890] ;  /* 0x00011200ff0477ac */ /* 0x000ee20008000a00 */
[----:B------:R-:W-:Y:S02]  /*0030*/  PRMT R91, RZ, 0x7610, R91 ;  /* 0x00007610ff5b7816 */ /* 0x000fe4000000005b */
[----:B------:R-:W-:Y:S01]  /*0040*/  ELECT P5, URZ, PT ;  /* 0x0000000000ff782f */ /* 0x000fe200038a0000 */
[----:B------:R-:W4:Y:S01]  /*0050*/  LDCU.64 UR46, c[0x0][0x358] ;  /* 0x00006b00ff2e77ac */ /* 0x000f220008000a00 */
[----:B---3--:R-:W-:-:S04]  /*0060*/  UISETP.NE.U32.AND UP0, UPT, UR4, URZ, UPT ;  /* 0x000000ff0400728c */ /* 0x008fc8000bf05070 */
[----:B------:R-:W-:Y:S01]  /*0070*/  UISETP.NE.AND.EX UP0, UPT, UR5, URZ, UPT, UP0 ;  /* 0x000000ff0500728c */ /* 0x000fe2000bf05300 */
[----:B--2---:R-:W-:-:S05]  /*0080*/  SHF.R.U32.HI R96, RZ, 0x5, R103 ;  /* 0x00000005ff607819 */ /* 0x004fca0000011667 */
[----:B------:R-:W2:Y:S02]  /*0090*/  SHFL.IDX PT, R0, R96, RZ, 0x1f ;  /* 0x00001fff60007589 */ /* 0x000ea400000e0000 */
[----:B--2---:R-:W-:Y:S01]  /*00a0*/  R2UR UR8, R0 ;  /* 0x00000000000872ca */ /* 0x004fe200000e0000 */
[----:B-1--4-:R-:W-:-:S14]  /*00b0*/  BRA.U UP0, `(.L_x_0) ;  /* 0x00000001002c7547 */ /* 0x012fdc000b800000 */
[----:B------:R-:W1:Y:S02]  /*00c0*/  LDCU.64 UR6, c[0x0][0x888] ;  /* 0x00011100ff0677ac */ /* 0x000e640008000a00 */
[----:B-1----:R-:W-:-:S04]  /*00d0*/  UISETP.NE.U32.AND UP0, UPT, UR6, URZ, UPT ;  /* 0x000000ff0600728c */ /* 0x002fc8000bf05070 */
[----:B------:R-:W-:-:S09]  /*00e0*/  UISETP.NE.AND.EX UP0, UPT, UR7, URZ, UPT, UP0 ;  /* 0x000000ff0700728c */ /* 0x000fd2000bf05300 */
[----:B------:R-:W-:Y:S05]  /*00f0*/  BRA.U !UP0, `(.L_x_1) ;  /* 0x0000000108107547 */ /* 0x000fea000b800000 */
[----:B------:R-:W1:Y:S02]  /*0100*/  LDC.64 R50, c[0x0][0x888] ;  /* 0x00022200ff327b82 */ /* 0x000e640000000a00 */
[----:B-1----:R1:W5:Y:S01]  /*0110*/  LDG.E R50, desc[UR46][R50.64] ;  /* 0x0000002e32327981 */ /* 0x002362000c1e1900 */
[----:B------:R-:W-:Y:S01]  /*0120*/  HFMA2 R91, -RZ, RZ, 0, 5.9604644775390625e-08 ;  /* 0x00000001ff5b7431 */ /* 0x000fe200000001ff */
[----:B------:R-:W-:Y:S05]  /*0130*/  BRA `(.L_x_0) ;  /* 0x00000000000c7947 */ /* 0x000fea0003800000 */
.L_x_1:
[----:B------:R-:W1:Y:S01]  /*0140*/  LDCU UR6, c[0x0][0x880] ;  /* 0x00011000ff0677ac */ /* 0x000e620008000800 */
[----:B------:R-:W-:Y:S01]  /*0150*/  HFMA2 R91, -RZ, RZ, 0, 5.9604644775390625e-08 ;  /* 0x00000001ff5b7431 */ /* 0x000fe200000001ff */
[----:B-1----:R-:W-:-:S07]  /*0160*/  MOV R50, UR6 ;  /* 0x0000000600327c02 */ /* 0x002fce0008000f00 */
.L_x_0:
[----:B------:R-:W2:Y:S02]  /*0170*/  LDCU.64 UR6, c[0x0][0x8b0] ;  /* 0x00011600ff0677ac */ /* 0x000ea40008000a00 */
[----:B--2---:R-:W-:-:S04]  /*0180*/  UISETP.NE.U32.AND UP0, UPT, UR6, URZ, UPT ;  /* 0x000000ff0600728c */ /* 0x004fc8000bf05070 */
[----:B------:R-:W-:-:S09]  /*0190*/  UISETP.NE.AND.EX UP0, UPT, UR7, URZ, UPT, UP0 ;  /* 0x000000ff0700728c */ /* 0x000fd2000bf05300 */
[----:B------:R-:W-:Y:S05]  /*01a0*/  BRA.U UP0, `(.L_x_2) ;  /* 0x0000000100247547 */ /* 0x000fea000b800000 */
[----:B------:R-:W2:Y:S02]  /*01b0*/  LDCU.64 UR6, c[0x0][0x8a8] ;  /* 0x00011500ff0677ac */ /* 0x000ea40008000a00 */
[----:B--2---:R-:W-:-:S04]  /*01c0*/  UISETP.NE.U32.AND UP0, UPT, UR6, URZ, UPT ;  /* 0x000000ff0600728c */ /* 0x004fc8000bf05070 */
[----:B------:R-:W-:-:S09]  /*01d0*/  UISETP.NE.AND.EX UP0, UPT, UR7, URZ, UPT, UP0 ;  /* 0x000000ff0700728c */ /* 0x000fd2000bf05300 */
[----:B------:R-:W-:Y:S05]  /*01e0*/  BRA.U !UP0, `(.L_x_3) ;  /* 0x00000001080c7547 */ /* 0x000fea000b800000 */
[----:B------:R-:W2:Y:S02]  /*01f0*/  LDC.64 R2, c[0x0][0x8a8] ;  /* 0x00022a00ff027b82 */ /* 0x000ea40000000a00 */
[----:B--2---:R2:W5:Y:S01]  /*0200*/  LDG.E R47, desc[UR46][R2.64] ;  /* 0x0000002e022f7981 */ /* 0x004562000c1e1900 */
[----:B------:R-:W-:Y:S05]  /*0210*/  BRA `(.L_x_2) ;  /* 0x0000000000087947 */ /* 0x000fea0003800000 */
.L_x_3:
[----:B------:R-:W2:Y:S02]  /*0220*/  LDCU UR6, c[0x0][0x8a0] ;  /* 0x00011400ff0677ac */ /* 0x000ea40008000800 */
[----:B--2---:R-:W-:Y:S02]  /*0230*/  MOV R47, UR6 ;  /* 0x00000006002f7c02 */ /* 0x004fe40008000f00 */
.L_x_2:
[----:B------:R-:W-:Y:S01]  /*0240*/  IMAD.U32 R0, RZ, RZ, UR8 ;  /* 0x00000008ff007e24 */ /* 0x000fe2000f8e00ff */
[----:B------:R-:W-:Y:S04]  /*0250*/  BSSY.RECONVERGENT B0, `(.L_x_4) ;  /* 0x000000c000007945 */ /* 0x000fe80003800200 */
[C---:B------:R-:W-:Y:S02]  /*0260*/  ISETP.NE.OR P1, PT, R0.reuse, 0x1, !P5 ;  /* 0x000000010000780c */ /* 0x040fe40006f25670 */
[----:B------:R-:W-:-:S11]  /*0270*/  ISETP.NE.OR P0, PT, R0, 0x3, !P5 ;  /* 0x000000030000780c */ /* 0x000fd60006f05670 */
[----:B------:R-:W-:Y:S05]  /*0280*/  @P1 BRA `(.L_x_5) ;  /* 0x0000000000201947 */ /* 0x000fea0003800000 */
[----:B------:R-:W3:Y:S02]  /*0290*/  LDCU.64 UR6, c[0x0][0x348] ;  /* 0x00006900ff0677ac */ /* 0x000ee40008000a00 */
[----:B---3--:R-:W-:Y:S02]  /*02a0*/  UIADD3 UR10, UP1, UPT, UR6, 0x80, URZ ;  /* 0x00000080060a7890 */ /* 0x008fe4000ff3e0ff */
[----:B------:R-:W-:Y:S02]  /*02b0*/  UIADD3 UR6, UP0, UPT, UR6, 0x180, URZ ;  /* 0x0000018006067890 */ /* 0x000fe4000ff1e0ff */
[----:B------:R-:W-:Y:S02]  /*02c0*/  UIADD3.X UR11, UPT, UPT, URZ, UR7, URZ, UP1, !UPT ;  /* 0x00000007ff0b7290 */ /* 0x000fe40008ffe4ff */
[----:B------:R-:W-:-:S07]  /*02d0*/  UIADD3.X UR7, UPT, UPT, URZ, UR7, URZ, UP0, !UPT ;  /* 0x00000007ff077290 */ /* 0x000fce00087fe4ff */
[----:B------:R3:W-:Y:S02]  /*02e0*/  UTMACCTL.PF [UR10] ;  /* 0x000000000a0079b9 */ /* 0x0007e40008040000 */
[----:B------:R3:W-:Y:S02]  /*02f0*/  UTMACCTL.PF [UR6] ;  /* 0x00000000060079b9 */ /* 0x0007e40008040000 */
[----:B---3--:R-:W-:Y:S01]  /*0300*/  NOP ;  /* 0x0000000000007918 */ /* 0x008fe20000000000 */
.L_x_5:
[----:B------:R-:W-:Y:S05]  /*0310*/  BSYNC.RECONVERGENT B0 ;  /* 0x0000000000007941 */ /* 0x000fea0003800200 */
.L_x_4:
[----:B------:R-:W-:Y:S04]  /*0320*/  BSSY.RECONVERGENT B0, `(.L_x_6) ;  /* 0x000000a000007945 */ /* 0x000fe80003800200 */
        /* <DEDUP_REMOVED lines=9> */
.L_x_7:
[----:B------:R-:W-:Y:S05]  /*03c0*/  BSYNC.RECONVERGENT B0 ;  /* 0x0000000000007941 */ /* 0x000fea0003800200 */
.L_x_6:
[----:B------:R-:W3:Y:S01]  /*03d0*/  LDCU.64 UR6, c[0x0][0x888] ;  /* 0x00011100ff0677ac */ /* 0x000ee20008000a00 */
[----:B------:R-:W-:Y:S02]  /*03e0*/  UISETP.EQ.U32.AND UP1, UPT, UR4, URZ, UPT ;  /* 0x000000ff0400728c */ /* 0x000fe4000bf22070 */
[----:B------:R-:W-:Y:S02]  /*03f0*/  UPLOP3.LUT UP2, UPT, UPT, UPT, UPT, 0x80, 0x8 ;  /* 0x000000000008789c */ /* 0x000fe40003f4f070 */
[----:B---3--:R-:W-:-:S04]  /*0400*/  UISETP.NE.U32.AND UP0, UPT, UR6, URZ, UPT ;  /* 0x000000ff0600728c */ /* 0x008fc8000bf05070 */
[----:B------:R-:W-:-:S04]  /*0410*/  UISETP.NE.AND.EX UP0, UPT, UR7, URZ, UPT, UP0 ;  /* 0x000000ff0700728c */ /* 0x000fc8000bf05300 */
[----:B------:R-:W-:-:S04]  /*0420*/  UISETP.EQ.OR.EX UP3, UPT, UR5, URZ, !UP0, UP1 ;  /* 0x000000ff0500728c */ /* 0x000fc8000c762710 */
[----:B------:R-:W-:-:S05]  /*0430*/  UP2UR UR50, UPR, URZ, 0x8 ;  /* 0x00000008ff327883 */ /* 0x000fca0008000000 */
[----:B------:R-:W-:Y:S07]  /*0440*/  BRA.U !UP3, `(.L_x_8) ;  /* 0x000000010b207547 */ /* 0x000fee000b800000 */
[----:B-----5:R-:W-:Y:S01]  /*0450*/  R2UR UR6, R50 ;  /* 0x00000000320672ca */ /* 0x020fe200000e0000 */
[----:B------:R-:W-:Y:S02]  /*0460*/  UISETP.NE.U32.AND UP2, UPT, UR4, URZ, UPT ;  /* 0x000000ff0400728c */ /* 0x000fe4000bf45070 */
[----:B------:R-:W-:Y:S02]  /*0470*/  USEL UR4, URZ, 0xffffffff, UP0 ;  /* 0xffffffffff047887 */ /* 0x000fe40008000000 */
[----:B------:R-:W-:-:S08]  /*0480*/  UISETP.NE.AND.EX UP2, UPT, UR5, URZ, UPT, UP2 ;  /* 0x000000ff0500728c */ /* 0x000fd0000bf45320 */
[----:B------:R-:W-:-:S04]  /*0490*/  UISETP.NE.AND UP1, UPT, UR6, URZ, UPT ;  /* 0x000000ff0600728c */ /* 0x000fc8000bf25270 */
[----:B------:R-:W-:-:S04]  /*04a0*/  @!UP2 USEL UR4, URZ, 0xffffffff, UP1 ;  /* 0xffffffffff04a887 */ /* 0x000fc80008800000 */
[----:B------:R-:W-:-:S04]  /*04b0*/  ULOP3.LUT UR4, UR4, 0x1, URZ, 0xc0, !UPT ;  /* 0x0000000104047892 */ /* 0x000fc8000f8ec0ff */
[----:B------:R-:W-:-:S11]  /*04c0*/  UISETP.NE.U32.AND UP2, UPT, UR4, 0x1, UPT ;  /* 0x000000010400788c */ /* 0x000fd6000bf45070 */
.L_x_8:
[----:B--2---:R-:W2:Y:S01]  /*04d0*/  SHFL.IDX PT, R2, R96, RZ, 0x1f ;  /* 0x00001fff60027589 */ /* 0x004ea200000e0000 */
[----:B------:R-:W-:-:S04]  /*04e0*/  UISETP.NE.AND UP1, UPT, UR8, 0x2, UPT ;  /* 0x000000020800788c */ /* 0x000fc8000bf25270 */
[----:B------:R-:W-:Y:S01]  /*04f0*/  USEL UR6, URZ, 0x1, UP1 ;  /* 0x00000001ff067887 */ /* 0x000fe20008800000 */
[----:B--2---:R-:W-:-:S13]  /*0500*/  ISETP.NE.AND P0, PT, R2, RZ, PT ;  /* 0x000000ff0200720c */ /* 0x004fda0003f05270 */
[----:B------:R-:W-:Y:S05]  /*0510*/  @P0 BRA `(.L_x_9) ;  /* 0x0000000400440947 */ /* 0x000fea0003800000 */
[----:B------:R-:W-:Y:S01]  /*0520*/  ELECT P0, URZ, PT ;  /* 0x0000000000ff782f */ /* 0x000fe20003800000 */
[----:B------:R-:W-:-:S12]  /*0530*/  BSSY.RECONVERGENT B0, `(.L_x_9) ;  /* 0x000004f000007945 */ /* 0x000fd80003800200 */
[----:B------:R-:W-:Y:S05]  /*0540*/  @!P0 BRA `(.L_x_10) ;  /* 0x0000000400348947 */ /* 0x000fea0003800000 */
[----:B------:R-:W2:Y:S01]  /*0550*/  S2UR UR5, SR_CgaCtaId ;  /* 0x00000000000579c3 */ /* 0x000ea20000008800 */
[----:B------:R-:W-:Y:S01]  /*0560*/  UMOV UR7, 0x400 ;  /* 0x0000040000077882 */ /* 0x000fe20000000000 */
[----:B------:R-:W-:Y:S02]  /*0570*/  UMOV UR4, 0x1 ;  /* 0x0000000100047882 */ /* 0x000fe40000000000 */
[----:B------:R-:W-:-:S04]  /*0580*/  UIADD3 UR10, UPT, UPT, -UR4, 0x100000, URZ ;  /* 0x00100000040a7890 */ /* 0x000fc8000fffe1ff */
[----:B------:R-:W-:Y:S02]  /*0590*/  USHF.L.U32 UR11, UR10, 0xb, URZ ;  /* 0x0000000b0a0b7899 */ /* 0x000fe400080006ff */
[----:B------:R-:W-:Y:S02]  /*05a0*/  USHF.L.U32 UR10, UR10, 0x1, URZ ;  /* 0x000000010a0a7899 */ /* 0x000fe400080006ff */
[----:B--2---:R-:W-:Y:S01]  /*05b0*/  ULEA UR5, UR5, UR7, 0x18 ;  /* 0x0000000705057291 */ /* 0x004fe2000f8ec0ff */
[----:B------:R-:W2:Y:S11]  /*05c0*/  FENCE.VIEW.ASYNC.S ;  /* 0x00000000000073c6 */ /* 0x000eb60000000000 */
[----:B--2---:R2:W3:Y:S01]  /*05d0*/  SYNCS.EXCH.64 URZ, [UR5], UR10 ;  /* 0x0000000a05ff75b2 */ /* 0x0044e20008000100 */
[----:B------:R2:W4:Y:S01]  /*05e0*/  SYNCS.EXCH.64 URZ, [UR5+0x110], UR10 ;  /* 0x0001100a05ff75b2 */ /* 0x0005220008000100 */
[----:B------:R2:W1:Y:S01]  /*05f0*/  SYNCS.EXCH.64 URZ, [UR5+0x8], UR10 ;  /* 0x0000080a05ff75b2 */ /* 0x0004620008000100 */
        /* <DEDUP_REMOVED lines=64> */
[----:B------:R2:W1:Y:S02]  /*0a00*/  SYNCS.EXCH.64 URZ, [UR5+0x218], UR10 ;  /* 0x0002180a05ff75b2 */ /* 0x0004640008000100 */
[----:B--234-:R-:W-:Y:S01]  /*0a10*/  NOP ;  /* 0x0000000000007918 */ /* 0x01cfe20000000000 */
.L_x_10:
[----:B------:R-:W-:Y:S05]  /*0a20*/  BSYNC.RECONVERGENT B0 ;  /* 0x0000000000007941 */ /* 0x000fea0003800200 */
.L_x_9:
[----:B------:R-:W2:Y:S01]  /*0a30*/  SHFL.IDX PT, R2, R96, RZ, 0x1f ;  /* 0x00001fff60027589 */ /* 0x000ea200000e0000 */
[----:B------:R-:W-:Y:S01]  /*0a40*/  NOP ;  /* 0x0000000000007918 */ /* 0x000fe20000000000 */
[----:B--2---:R-:W-:-:S13]  /*0a50*/  ISETP.NE.AND P0, PT, R2, 0x1, PT ;  /* 0x000000010200780c */ /* 0x004fda0003f05270 */
[----:B------:R-:W-:Y:S05]  /*0a60*/  @P0 BRA `(.L_x_11) ;  /* 0x0000000000480947 */ /* 0x000fea0003800000 */
[----:B------:R-:W2:Y:S01]  /*0a70*/  S2UR UR7, SR_CgaCtaId ;  /* 0x00000000000779c3 */ /* 0x000ea20000008800 */
[----:B------:R-:W-:Y:S01]  /*0a80*/  UMOV UR9, 0x400 ;  /* 0x0000040000097882 */ /* 0x000fe20000000000 */
[----:B------:R-:W-:Y:S01]  /*0a90*/  UMOV UR5, 0x20 ;  /* 0x0000002000057882 */ /* 0x000fe20000000000 */
[----:B------:R-:W-:Y:S01]  /*0aa0*/  UMOV UR4, 0x80 ;  /* 0x0000008000047882 */ /* 0x000fe20000000000 */
[----:B------:R-:W-:-:S04]  /*0ab0*/  UIADD3 UR10, UPT, UPT, -UR5, 0x100000, URZ ;  /* 0x00100000050a7890 */ /* 0x000fc8000fffe1ff */
[----:B------:R-:W-:Y:S02]  /*0ac0*/  USHF.L.U32 UR11, UR10, 0xb, URZ ;  /* 0x0000000b0a0b7899 */ /* 0x000fe400080006ff */
[----:B------:R-:W-:Y:S02]  /*0ad0*/  USHF.L.U32 UR10, UR10, 0x1, URZ ;  /* 0x000000010a0a7899 */ /* 0x000fe400080006ff */
[----:B------:R-:W-:-:S04]  /*0ae0*/  UIADD3 UR4, UPT, UPT, -UR4, 0x100000, URZ ;  /* 0x0010000004047890 */ /* 0x000fc8000fffe1ff */
[----:B------:R-:W-:Y:S02]  /*0af0*/  USHF.L.U32 UR5, UR4, 0xb, URZ ;  /* 0x0000000b04057899 */ /* 0x000fe400080006ff */
[----:B------:R-:W-:Y:S01]  /*0b00*/  USHF.L.U32 UR4, UR4, 0x1, URZ ;  /* 0x0000000104047899 */ /* 0x000fe200080006ff */
[----:B------:R-:W-:Y:S01]  /*0b10*/  ELECT P0, URZ, PT ;  /* 0x0000000000ff782f */ /* 0x000fe20003800000 */
[----:B--2---:R-:W-:Y:S01]  /*0b20*/  ULEA UR7, UR7, UR9, 0x18 ;  /* 0x0000000907077291 */ /* 0x004fe2000f8ec0ff */
[----:B------:R-:W2:Y:S11]  /*0b30*/  FENCE.VIEW.ASYNC.S ;  /* 0x00000000000073c6 */ /* 0x000eb60000000000 */
[----:B--2---:R2:W3:Y:S01]  /*0b40*/  SYNCS.EXCH.64 URZ, [UR7+0x220], UR10 ;  /* 0x0002200a07ff75b2 */ /* 0x0044e20008000100 */
[----:B------:R2:W4:Y:S01]  /*0b50*/  SYNCS.EXCH.64 URZ, [UR7+0x230], UR4 ;  /* 0x0002300407ff75b2 */ /* 0x0005220008000100 */
[----:B------:R2:W1:Y:S01]  /*0b60*/  SYNCS.EXCH.64 URZ, [UR7+0x228], UR10 ;  /* 0x0002280a07ff75b2 */ /* 0x0004620008000100 */
[----:B------:R2:W1:Y:S01]  /*0b70*/  SYNCS.EXCH.64 URZ, [UR7+0x238], UR4 ;  /* 0x0002380407ff75b2 */ /* 0x0004620008000100 */
[----:B------:R-:W-:Y:S01]  /*0b80*/  NOP ;  /* 0x0000000000007918 */ /* 0x000fe20000000000 */
.L_x_11:
[----:B------:R-:W2:Y:S01]  /*0b90*/  SHFL.IDX PT, R2, R96, RZ, 0x1f ;  /* 0x00001fff60027589 */ /* 0x000ea200000e0000 */
[----:B------:R-:W-:Y:S01]  /*0ba0*/  NOP ;  /* 0x0000000000007918 */ /* 0x000fe20000000000 */
[----:B--2---:R-:W-:-:S13]  /*0bb0*/  ISETP.NE.AND P0, PT, R2, 0x3, PT ;  /* 0x000000030200780c */ /* 0x004fda0003f05270 */
[----:B------:R-:W-:Y:S05]  /*0bc0*/  @P0 BRA `(.L_x_12) ;  /* 0x0000000000300947 */ /* 0x000fea0003800000 */
[----:B------:R-:W2:Y:S01]  /*0bd0*/  S2UR UR5, SR_CgaCtaId ;  /* 0x00000000000579c3 */ /* 0x000ea20000008800 */
[----:B------:R-:W-:Y:S01]  /*0be0*/  UMOV UR7, 0x400 ;  /* 0x0000040000077882 */ /* 0x000fe20000000000 */
[----:B------:R-:W-:Y:S01]  /*0bf0*/  UMOV UR4, 0x20 ;  /* 0x0000002000047882 */ /* 0x000fe20000000000 */
[----:B------:R-:W-:Y:S01]  /*0c00*/  ELECT P0, URZ, PT ;  /* 0x0000000000ff782f */ /* 0x000fe20003800000 */
[----:B------:R-:W-:-:S04]  /*0c10*/  UIADD3 UR10, UPT, UPT, -UR4, 0x100000, URZ ;  /* 0x00100000040a7890 */ /* 0x000fc8000fffe1ff */
[----:B------:R-:W-:Y:S02]  /*0c20*/  USHF.L.U32 UR11, UR10, 0xb, URZ ;  /* 0x0000000b0a0b7899 */ /* 0x000fe400080006ff */
[----:B------:R-:W-:Y:S02]  /*0c30*/  USHF.L.U32 UR10, UR10, 0x1, URZ ;  /* 0x000000010a0a7899 */ /* 0x000fe400080006ff */
[----:B--2---:R-:W-:Y:S01]  /*0c40*/  ULEA UR5, UR5, UR7, 0x18 ;  /* 0x0000000705057291 */ /* 0x004fe2000f8ec0ff */
[----:B------:R-:W2:Y:S11]  /*0c50*/  FENCE.VIEW.ASYNC.S ;  /* 0x00000000000073c6 */ /* 0x000eb60000000000 */
[----:B--2---:R2:W1:Y:S01]  /*0c60*/  SYNCS.EXCH.64 URZ, [UR5+0x240], UR10 ;  /* 0x0002400a05ff75b2 */ /* 0x0044620008000100 */
[----:B------:R2:W1:Y:S01]  /*0c70*/  SYNCS.EXCH.64 URZ, [UR5+0x248], UR10 ;  /* 0x0002480a05ff75b2 */ /* 0x0004620008000100 */
[----:B------:R-:W-:Y:S01]  /*0c80*/  NOP ;  /* 0x0000000000007918 */ /* 0x000fe20000000000 */
.L_x_12:
[----:B------:R-:W3:Y:S01]  /*0c90*/  SHFL.IDX PT, R2, R96, RZ, 0x1f ;  /* 0x00001fff60027589 */ /* 0x000ee200000e0000 */
[----:B------:R-:W-:Y:S01]  /*0ca0*/  NOP ;  /* 0x0000000000007918 */ /* 0x000fe20000000000 */
[----:B---3--:R-:W-:-:S13]  /*0cb0*/  ISETP.NE.AND P0, PT, R2, 0x4, PT ;  /* 0x000000040200780c */ /* 0x008fda0003f05270 */
[----:B------:R-:W-:Y:S05]  /*0cc0*/  @P0 BRA `(.L_x_13) ;  /* 0x00000000004c0947 */ /* 0x000fea0003800000 */
[----:B--2---:R-:W2:Y:S01]  /*0cd0*/  S2UR UR5, SR_CgaCtaId ;  /* 0x00000000000579c3 */ /* 0x004ea20000008800 */
[----:B------:R-:W-:Y:S01]  /*0ce0*/  UMOV UR9, 0x100 ;  /* 0x0000010000097882 */ /* 0x000fe20000000000 */
[----:B------:R-:W-:Y:S01]  /*0cf0*/  UMOV UR7, 0x400 ;  /* 0x0000040000077882 */ /* 0x000fe20000000000 */
[----:B------:R-:W-:Y:S01]  /*0d00*/  USEL UR9, UR9, 0xe0, UP2 ;  /* 0x000000e009097887 */ /* 0x000fe20009000000 */
[----:B------:R-:W-:Y:S01]  /*0d10*/  UMOV UR4, 0x1 ;  /* 0x0000000100047882 */ /* 0x000fe20000000000 */
[----:B------:R-:W-:Y:S01]  /*0d20*/  ELECT P0, URZ, PT ;  /* 0x0000000000ff782f */ /* 0x000fe20003800000 */
[----:B------:R-:W-:-:S04]  /*0d30*/  UIADD3 UR10, UPT, UPT, -UR4, 0x100000, URZ ;  /* 0x00100000040a7890 */ /* 0x000fc8000fffe1ff */
[----:B------:R-:W-:Y:S02]  /*0d40*/  USHF.L.U32 UR11, UR10, 0xb, URZ ;  /* 0x0000000b0a0b7899 */ /* 0x000fe400080006ff */
[----:B------:R-:W-:Y:S02]  /*0d50*/  USHF.L.U32 UR10, UR10, 0x1, URZ ;  /* 0x000000010a0a7899 */ /* 0x000fe400080006ff */
[----:B------:R-:W-:-:S04]  /*0d60*/  UIADD3 UR12, UPT, UPT, -UR9, 0x100000, URZ ;  /* 0x00100000090c7890 */ /* 0x000fc8000fffe1ff */
[----:B------:R-:W-:Y:S02]  /*0d70*/  USHF.L.U32 UR13, UR12, 0xb, URZ ;  /* 0x0000000b0c0d7899 */ /* 0x000fe400080006ff */
[----:B------:R-:W-:Y:S02]  /*0d80*/  USHF.L.U32 UR12, UR12, 0x1, URZ ;  /* 0x000000010c0c7899 */ /* 0x000fe400080006ff */
[----:B--2---:R-:W-:Y:S01]  /*0d90*/  ULEA UR5, UR5, UR7, 0x18 ;  /* 0x0000000705057291 */ /* 0x004fe2000f8ec0ff */
[----:B------:R-:W2:Y:S11]  /*0da0*/  FENCE.VIEW.ASYNC.S ;  /* 0x00000000000073c6 */ /* 0x000eb60000000000 */
[----:B--2---:R3:W2:Y:S01]  /*0db0*/  SYNCS.EXCH.64 URZ, [UR5+0x250], UR10 ;  /* 0x0002500a05ff75b2 */ /* 0x0046a20008000100 */
[----:B------:R3:W1:Y:S01]  /*0dc0*/  SYNCS.EXCH.64 URZ, [UR5+0x260], UR12 ;  /* 0x0002600c05ff75b2 */ /* 0x0006620008000100 */
[----:B------:R3:W1:Y:S01]  /*0dd0*/  SYNCS.EXCH.64 URZ, [UR5+0x258], UR10 ;  /* 0x0002580a05ff75b2 */ /* 0x0006620008000100 */
[----:B------:R3:W1:Y:S02]  /*0de0*/  SYNCS.EXCH.64 URZ, [UR5+0x268], UR12 ;  /* 0x0002680c05ff75b2 */ /* 0x0006640008000100 */
[----:B---3--:R-:W-:Y:S01]  /*0df0*/  NOP ;  /* 0x0000000000007918 */ /* 0x008fe20000000000 */
.L_x_13:
[----:B------:R-:W3:Y:S01]  /*0e00*/  SHFL.IDX PT, R2, R96, RZ, 0x1f ;  /* 0x00001fff60027589 */ /* 0x000ee200000e0000 */
[----:B------:R-:W-:Y:S01]  /*0e10*/  NOP ;  /* 0x0000000000007918 */ /* 0x000fe20000000000 */
[----:B---3--:R-:W-:-:S13]  /*0e20*/  ISETP.NE.AND P0, PT, R2, 0x5, PT ;  /* 0x000000050200780c */ /* 0x008fda0003f05270 */
[----:B------:R-:W-:Y:S05]  /*0e30*/  @P0 BRA `(.L_x_14) ;  /* 0x0000000000580947 */ /* 0x000fea0003800000 */
[----:B------:R-:W3:Y:S01]  /*0e40*/  S2UR UR7, SR_CgaCtaId ;  /* 0x00000000000779c3 */ /* 0x000ee20000008800 */
[----:B------:R-:W-:Y:S01]  /*0e50*/  UMOV UR9, 0x400 ;  /* 0x0000040000097882 */ /* 0x000fe20000000000 */
[----:B--2---:R-:W-:Y:S01]  /*0e60*/  UMOV UR5, 0x1 ;  /* 0x0000000100057882 */ /* 0x004fe20000000000 */
        /* <DEDUP_REMOVED lines=8> */
[----:B---3--:R-:W-:Y:S01]  /*0ef0*/  ULEA UR7, UR7, UR9, 0x18 ;  /* 0x0000000907077291 */ /* 0x008fe2000f8ec0ff */
[----:B------:R-:W2:Y:S11]  /*0f00*/  FENCE.VIEW.ASYNC.S ;  /* 0x00000000000073c6 */ /* 0x000eb60000000000 */
[----:B--2---:R3:W2:Y:S01]  /*0f10*/  SYNCS.EXCH.64 URZ, [UR7+0x270], UR10 ;  /* 0x0002700a07ff75b2 */ /* 0x0046a20008000100 */
[----:B------:R3:W1:Y:S01]  /*0f20*/  SYNCS.EXCH.64 URZ, [UR7+0x290], UR4 ;  /* 0x0002900407ff75b2 */ /* 0x0006620008000100 */
[----:B------:R3:W1:Y:S01]  /*0f30*/  SYNCS.EXCH.64 URZ, [UR7+0x278], UR10 ;  /* 0x0002780a07ff75b2 */ /* 0x0006620008000100 */
[----:B------:R3:W1:Y:S01]  /*0f40*/  SYNCS.EXCH.64 URZ, [UR7+0x298], UR4 ;  /* 0x0002980407ff75b2 */ /* 0x0006620008000100 */
[----:B------:R3:W1:Y:S01]  /*0f50*/  SYNCS.EXCH.64 URZ, [UR7+0x280], UR10 ;  /* 0x0002800a07ff75b2 */ /* 0x0006620008000100 */
[----:B------:R3:W1:Y:S01]  /*0f60*/  SYNCS.EXCH.64 URZ, [UR7+0x2a0], UR4 ;  /* 0x0002a00407ff75b2 */ /* 0x0006620008000100 */
[----:B------:R3:W1:Y:S01]  /*0f70*/  SYNCS.EXCH.64 URZ, [UR7+0x288], UR10 ;  /* 0x0002880a07ff75b2 */ /* 0x0006620008000100 */
[----:B------:R3:W1:Y:S02]  /*0f80*/  SYNCS.EXCH.64 URZ, [UR7+0x2a8], UR4 ;  /* 0x0002a80407ff75b2 */ /* 0x0006640008000100 */
[----:B---3--:R-:W-:Y:S01]  /*0f90*/  NOP ;  /* 0x0000000000007918 */ /* 0x008fe20000000000 */
.L_x_14:
[----:B------:R-:W3:Y:S01]  /*0fa0*/  SHFL.IDX PT, R2, R96, RZ, 0x1f ;  /* 0x00001fff60027589 */ /* 0x000ee200000e0000 */
[----:B------:R-:W-:Y:S01]  /*0fb0*/  NOP ;  /* 0x0000000000007918 */ /* 0x000fe20000000000 */
[----:B---3--:R-:W-:-:S13]  /*0fc0*/  ISETP.NE.AND P0, PT, R2, 0x3, PT ;  /* 0x000000030200780c */ /* 0x008fda0003f05270 */
[----:B------:R-:W-:Y:S05]  /*0fd0*/  @P0 BRA `(.L_x_15) ;  /* 0x0000000000380947 */ /* 0x000fea0003800000 */
[----:B--2---:R-:W2:Y:S01]  /*0fe0*/  S2UR UR5, SR_CgaCtaId ;  /* 0x00000000000579c3 */ /* 0x004ea20000008800 */
        /* <DEDUP_REMOVED lines=13> */
.L_x_15:
[----:B--2---:R-:W2:Y:S01]  /*10c0*/  S2UR UR5, SR_CTAID.X ;  /* 0x00000000000579c3 */ /* 0x004ea20000002500 */
[----:B------:R-:W-:-:S05]  /*10d0*/  CS2R.32 R90, SR_CgaSize ;  /* 0x00000000005a7805 */ /* 0x000fca0000008a00 */
[----:B------:R-:W-:-:S05]  /*10e0*/  IMAD R90, R90, -0xa0, RZ ;  /* 0xffffff605a5a7824 */ /* 0x000fca00078e02ff */
[----:B------:R-:W-:-:S14]  /*10f0*/  R2UR UR9, R90 ;  /* 0x000000005a0972ca */ /* 0x000fdc00000e0000 */
[----:B------:R-:W3:Y:S01]  /*1100*/  LDCU UR9, c[0x0][UR9+0x2b0] ;  /* 0x00005600090977ac */ /* 0x000ee20008000800 */
[----:B------:R-:W-:Y:S01]  /*1110*/  NOP ;  /* 0x0000000000007918 */ /* 0x000fe20000000000 */
[----:B------:R-:W-:-:S05]  /*1120*/  CS2R.32 R90, SR_CgaSize ;  /* 0x00000000005a7805 */ /* 0x000fca0000008a00 */
[----:B------:R-:W-:-:S05]  /*1130*/  IMAD R90, R90, -0xa0, RZ ;  /* 0xffffff605a5a7824 */ /* 0x000fca00078e02ff */
[----:B------:R-:W-:-:S14]  /*1140*/  R2UR UR7, R90 ;  /* 0x000000005a0772ca */ /* 0x000fdc00000e0000 */
[----:B------:R-:W4:Y:S01]  /*1150*/  LDCU UR7, c[0x0][UR7+0x2b4] ;  /* 0x00005680070777ac */ /* 0x000f220008000800 */
[----:B------:R-:W1:Y:S08]  /*1160*/  S2UR UR4, SR_CTAID.Y ;  /* 0x00000000000479c3 */ /* 0x000e700000002600 */
[----:B------:R-:W4:Y:S01]  /*1170*/  LDC R9, c[0x0][0xb24] ;  /* 0x0002c900ff097b82 */ /* 0x000f220000000800 */
[----:B--2---:R-:W-:-:S02]  /*1180*/  I2FP.F32.U32 R5, UR5 ;  /* 0x0000000500057c45 */ /* 0x004fc40008201000 */
[----:B------:R-:W-:-:S05]  /*1190*/  CS2R.32 R3, SR_CgaSize ;  /* 0x0000000000037805 */ /* 0x000fca0000008a00 */
[----:B------:R-:W-:-:S06]  /*11a0*/  IMAD R3, R3, -0xa0, RZ ;  /* 0xffffff6003037824 */ /* 0x000fcc00078e02ff */
[----:B------:R-:W2:Y:S01]  /*11b0*/  LDC R3, c[0x0][R3+0x2a0] ;  /* 0x0000a80003037b82 */ /* 0x000ea20000000800 */
[----:B------:R-:W-:Y:S01]  /*11c0*/  MOV R21, UR5 ;  /* 0x0000000500157c02 */ /* 0x000fe20008000f00 */
[----:B---3--:R-:W-:Y:S01]  /*11d0*/  FMUL R5, R5, UR9 ;  /* 0x0000000905057c20 */ /* 0x008fe20008400000 */
[----:B-1----:R-:W-:Y:S02]  /*11e0*/  I2FP.F32.U32 R4, UR4 ;  /* 0x0000000400047c45 */ /* 0x002fe40008201000 */
[----:B------:R-:W-:-:S05]  /*11f0*/  CS2R.32 R2, SR_CgaSize ;  /* 0x0000000000027805 */ /* 0x000fca0000008a00 */
[----:B------:R-:W-:-:S06]  /*1200*/  IMAD R2, R2, -0xa0, RZ ;  /* 0xffffff6002027824 */ /* 0x000fcc00078e02ff */
[----:B------:R-:W1:Y:S01]  /*1210*/  LDC R2, c[0x0][R2+0x2a4] ;  /* 0x0000a90002027b82 */ /* 0x000e620000000800 */
[----:B------:R-:W3:Y:S01]  /*1220*/  F2I.U32.TRUNC.NTZ R90, R5 ;  /* 0x00000005005a7305 */ /* 0x000ee2000020f000 */
[----:B------:R-:W-:Y:S01]  /*1230*/  MOV R20, UR4 ;  /* 0x0000000400147c02 */ /* 0x000fe20008000f00 */
[----:B----4-:R-:W-:-:S05]  /*1240*/  FMUL R4, R4, UR7 ;  /* 0x0000000704047c20 */ /* 0x010fca0008400000 */
[----:B------:R-:W-:Y:S01]  /*1250*/  BAR.SYNC.DEFER_BLOCKING 0x0 ;  /* 0x0000000000007b1d */ /* 0x000fe20000010000 */
[----:B------:R-:W-:-:S05]  /*1260*/  ISETP.GE.AND P0, PT, R9, 0x1, PT ;  /* 0x000000010900780c */ /* 0x000fca0003f06270 */
[----:B------:R-:W4:Y:S02]  /*1270*/  F2I.U32.TRUNC.NTZ R83, R4 ;  /* 0x0000000400537305 */ /* 0x000f24000020f000 */
[----:B------:R-:W1:Y:S01]  /*1280*/  S2UR UR36, SR_CTAID.Z ;  /* 0x00000000002479c3 */ /* 0x000e620000002700 */
[----:B---3--:R-:W-:-:S05]  /*1290*/  IADD3 R90, PT, PT, -R90, RZ, RZ ;  /* 0x000000ff5a5a7210 */ /* 0x008fca0007ffe1ff */
[----:B--2---:R-:W-:Y:S01]  /*12a0*/  IMAD R90, R3, R90, UR5 ;  /* 0x00000005035a7e24 */ /* 0x004fe2000f8e025a */
[----:B----4-:R-:W-:-:S05]  /*12b0*/  IADD3 R83, PT, PT, -R83, RZ, RZ ;  /* 0x000000ff53537210 */ /* 0x010fca0007ffe1ff */
[----:B-1----:R-:W-:Y:S01]  /*12c0*/  IMAD R83, R2, R83, UR4 ;  /* 0x0000000402537e24 */ /* 0x002fe2000f8e0253 */
[----:B------:R-:W-:Y:S06]  /*12d0*/  @!P0 BRA `(.L_x_16) ;  /* 0x0000000000b88947 */ /* 0x000fec0003800000 */
[----:B------:R-:W1:Y:S01]  /*12e0*/  LDC.64 R4, c[0x0][0xb18] ;  /* 0x0002c600ff047b82 */ /* 0x000e620000000a00 */
[----:B------:R-:W-:-:S07]  /*12f0*/  ISETP.NE.AND P0, PT, R9, 0x1, PT ;  /* 0x000000010900780c */ /* 0x000fce0003f05270 */
[----:B------:R-:W2:Y:S08]  /*1300*/  LDC R10, c[0x0][0xb0c] ;  /* 0x0002c300ff0a7b82 */ /* 0x000eb00000000800 */
[----:B------:R-:W3:Y:S08]  /*1310*/  LDC R11, c[0x0][0x370] ;  /* 0x0000dc00ff0b7b82 */ /* 0x000ef00000000800 */
[----:B------:R-:W4:Y:S01]  /*1320*/  LDC R12, c[0x0][0x374] ;  /* 0x0000dd00ff0c7b82 */ /* 0x000f220000000800 */
[----:B-1----:R-:W-:-:S07]  /*1330*/  ISETP.NE.AND P1, PT, R4, 0x1, PT ;  /* 0x000000010400780c */ /* 0x002fce0003f25270 */
[----:B------:R-:W3:Y:S01]  /*1340*/  LDC.64 R6, c[0x0][0xb10] ;  /* 0x0002c400ff067b82 */ /* 0x000ee20000000a00 */
[----:B--2---:R-:W-:-:S07]  /*1350*/  ISETP.NE.AND P2, PT, R10, 0x1, PT ;  /* 0x000000010a00780c */ /* 0x004fce0003f45270 */
[----:B------:R-:W1:Y:S08]  /*1360*/  LDC R8, c[0x0][0xb20] ;  /* 0x0002c800ff087b82 */ /* 0x000e700000000800 */
[----:B------:R-:W2:Y:S01]  /*1370*/  LDC.64 R2, c[0x0][0xb28] ;  /* 0x0002ca00ff027b82 */ /* 0x000ea20000000a00 */
[----:B----4-:R-:W-:-:S04]  /*1380*/  IMAD.HI.U32 R13, R12, R5, RZ ;  /* 0x000000050c0d7227 */ /* 0x010fc800078e00ff */
[----:B------:R-:W-:-:S04]  /*1390*/  IMAD.HI.U32 R5, R20, R5, RZ ;  /* 0x0000000514057227 */ /* 0x000fc800078e00ff */
[----:B---3--:R-:W-:-:S04]  /*13a0*/  IMAD.HI.U32 R14, R11, R6, RZ ;  /* 0x000000060b0e7227 */ /* 0x008fc800078e00ff */
[C---:B------:R-:W-:Y:S01]  /*13b0*/  IMAD.HI.U32 R16, R21.reuse, R6, RZ ;  /* 0x0000000615107227 */ /* 0x040fe200078e00ff */
[-C--:B------:R-:W-:Y:S02]  /*13c0*/  @P2 SHF.R.U32.HI R11, RZ, R7.reuse, R14 ;  /* 0x00000007ff0b2219 */ /* 0x080fe4000001160e */
[-C--:B-1----:R-:W-:Y:S02]  /*13d0*/  @P1 SHF.R.U32.HI R12, RZ, R8.reuse, R13 ;  /* 0x00000008ff0c1219 */ /* 0x082fe4000001160d */
[----:B------:R-:W-:Y:S02]  /*13e0*/  SHF.R.U32.HI R5, RZ, R8, R5 ;  /* 0x00000008ff057219 */ /* 0x000fe40000011605 */
[----:B------:R-:W-:Y:S02]  /*13f0*/  SHF.R.U32.HI R16, RZ, R7, R16 ;  /* 0x00000007ff107219 */ /* 0x000fe40000011610 */
[----:B------:R-:W-:Y:S01]  /*1400*/  SEL R5, R20, R5, !P1 ;  /* 0x0000000514057207 */ /* 0x000fe20004800000 */
[----:B--2---:R-:W-:Y:S01]  /*1410*/  IMAD.HI.U32 R14, R12, R2, RZ ;  /* 0x000000020c0e7227 */ /* 0x004fe200078e00ff */
[----:B------:R-:W-:-:S02]  /*1420*/  SEL R7, R21, R16, !P2 ;  /* 0x0000001015077207 */ /* 0x000fc40005000000 */
[----:B------:R-:W-:Y:S01]  /*1430*/  IADD3 R13, PT, PT, -R5, RZ, RZ ;  /* 0x000000ff050d7210 */ /* 0x000fe20007ffe1ff */
[----:B------:R-:W-:Y:S01]  /*1440*/  IMAD.HI.U32 R6, R11, R2, RZ ;  /* 0x000000020b067227 */ /* 0x000fe200078e00ff */
[----:B------:R-:W-:-:S03]  /*1450*/  @P0 SHF.R.U32.HI R12, RZ, R3, R14 ;  /* 0x00000003ff0c0219 */ /* 0x000fc6000001160e */
[----:B------:R-:W-:Y:S01]  /*1460*/  IMAD R13, R4, R13, R20 ;  /* 0x0000000d040d7224 */ /* 0x000fe200078e0214 */
[----:B------:R-:W-:Y:S01]  /*1470*/  @P0 SHF.R.U32.HI R11, RZ, R3, R6 ;  /* 0x00000003ff0b0219 */ /* 0x000fe20000011606 */
[----:B------:R-:W-:-:S04]  /*1480*/  IMAD R12, R12, R9, RZ ;  /* 0x000000090c0c7224 */ /* 0x000fc800078e02ff */
[----:B------:R-:W-:Y:S01]  /*1490*/  IMAD R6, R11, R9, RZ ;  /* 0x000000090b067224 */ /* 0x000fe200078e02ff */
[----:B------:R-:W-:-:S04]  /*14a0*/  ISETP.GE.AND P1, PT, R5, R12, PT ;  /* 0x0000000c0500720c */ /* 0x000fc80003f26270 */
[----:B------:R-:W-:Y:S01]  /*14b0*/  ISETP.GE.OR P1, PT, R7, R6, P1 ;  /* 0x000000060700720c */ /* 0x000fe20000f26670 */
[----:B------:R-:W-:-:S05]  /*14c0*/  IMAD.HI.U32 R6, R5, R2, RZ ;  /* 0x0000000205067227 */ /* 0x000fca00078e00ff */
[----:B------:R-:W-:-:S04]  /*14d0*/  SHF.R.U32.HI R6, RZ, R3, R6 ;  /* 0x00000003ff067219 */ /* 0x000fc80000011606 */
[----:B------:R-:W-:-:S03]  /*14e0*/  SEL R6, R5, R6, !P0 ;  /* 0x0000000605067207 */ /* 0x000fc60004000000 */
[----:B------:R-:W-:Y:S01]  /*14f0*/  @!P1 IMAD.HI.U32 R8, R7, R2, RZ ;  /* 0x0000000207089227 */ /* 0x000fe200078e00ff */
[----:B------:R-:W-:-:S04]  /*1500*/  IADD3 R2, PT, PT, -R6, RZ, RZ ;  /* 0x000000ff06027210 */ /* 0x000fc80007ffe1ff */
[----:B------:R-:W-:Y:S01]  /*1510*/  @!P1 SHF.R.U32.HI R8, RZ, R3, R8 ;  /* 0x00000003ff089219 */ /* 0x000fe20000011608 */
[----:B------:R-:W-:-:S03]  /*1520*/  IMAD R2, R9, R2, R5 ;  /* 0x0000000209027224 */ /* 0x000fc600078e0205 */
[----:B------:R-:W-:-:S05]  /*1530*/  @!P1 SEL R3, R7, R8, !P0 ;  /* 0x0000000807039207 */ /* 0x000fca0004000000 */
[--C-:B------:R-:W-:Y:S02]  /*1540*/  @!P1 IMAD.IADD R6, R6, 0x1, -R3.reuse ;  /* 0x0000000106069824 */ /* 0x100fe400078e0a03 */
[----:B------:R-:W-:Y:S01]  /*1550*/  @!P1 IMAD R3, R2, R11, R3 ;  /* 0x0000000b02039224 */ /* 0x000fe200078e0203 */
[----:B------:R-:W-:Y:S01]  /*1560*/  IADD3 R2, PT, PT, -R7, RZ, RZ ;  /* 0x000000ff07027210 */ /* 0x000fe20007ffe1ff */
[----:B------:R-:W-:Y:S02]  /*1570*/  @!P1 IMAD R5, R6, R9, R7 ;  /* 0x0000000906059224 */ /* 0x000fe400078e0207 */
[----:B------:R-:W-:Y:S02]  /*1580*/  @!P1 IMAD.MOV.U32 R7, RZ, RZ, R3 ;  /* 0x000000ffff079224 */ /* 0x000fe400078e0003 */
[----:B------:R-:W-:Y:S02]  /*1590*/  IMAD R2, R10, R2, R21 ;  /* 0x000000020a027224 */ /* 0x000fe400078e0215 */
[----:B------:R-:W-:-:S02]  /*15a0*/  IMAD R20, R5, R4, R13 ;  /* 0x0000000405147224 */ /* 0x000fc400078e020d */
[----:B------:R-:W-:Y:S02]  /*15b0*/  IMAD R21, R7, R10, R2 ;  /* 0x0000000a07157224 */ /* 0x000fe400078e0202 */
.L_x_16:
[----:B------:R-:W1:Y:S01]  /*15c0*/  LDCU UR4, c[0x0][0xb30] ;  /* 0x00016600ff0477ac */ /* 0x000e620008000800 */
[----:B------:R-:W2:Y:S08]  /*15d0*/  S2UR UR37, SR_CgaCtaId ;  /* 0x00000000002579c3 */ /* 0x000eb00000008800 */
[----:B------:R-:W3:Y:S01]  /*15e0*/  LDC R40, c[0x0][0xb24] ;  /* 0x0002c900ff287b82 */ /* 0x000ee20000000800 */
[----:B-1----:R-:W-:-:S09]  /*15f0*/  UISETP.NE.AND UP1, UPT, UR4, 0x1, UPT ;  /* 0x000000010400788c */ /* 0x002fd2000bf25270 */
[----:B--2---:R-:W-:Y:S05]  /*1600*/  BRA.U UP1, `(.L_x_17) ;  /* 0x0000000101407547 */ /* 0x004fea000b800000 */
[----:B------:R-:W1:Y:S08]  /*1610*/  LDC.64 R4, c[0x0][0xb10] ;  /* 0x0002c400ff047b82 */ /* 0x000e700000000a00 */
[----:B------:R-:W2:Y:S08]  /*1620*/  LDC.64 R2, c[0x0][0xb18] ;  /* 0x0002c600ff027b82 */ /* 0x000eb00000000a00 */
[----:B------:R-:W4:Y:S08]  /*1630*/  LDC R6, c[0x0][0xb20] ;  /* 0x0002c800ff067b82 */ /* 0x000f300000000800 */
[----:B------:R-:W3:Y:S01]  /*1640*/  LDC R8, c[0x0][0xb0c] ;  /* 0x0002c300ff087b82 */ /* 0x000ee20000000800 */
[----:B-1----:R-:W-:-:S05]  /*1650*/  IMAD.HI.U32 R4, R21, R4, RZ ;  /* 0x0000000415047227 */ /* 0x002fca00078e00ff */
[----:B------:R-:W-:Y:S01]  /*1660*/  SHF.R.U32.HI R4, RZ, R5, R4 ;  /* 0x00000005ff047219 */ /* 0x000fe20000011604 */
[----:B--2---:R-:W-:Y:S01]  /*1670*/  IMAD.HI.U32 R3, R20, R3, RZ ;  /* 0x0000000314037227 */ /* 0x004fe200078e00ff */
[----:B------:R-:W-:-:S04]  /*1680*/  ISETP.NE.AND P0, PT, R2, 0x1, PT ;  /* 0x000000010200780c */ /* 0x000fc80003f05270 */
[----:B----4-:R-:W-:-:S04]  /*1690*/  SHF.R.U32.HI R3, RZ, R6, R3 ;  /* 0x00000006ff037219 */ /* 0x010fc80000011603 */
[----:B------:R-:W-:Y:S02]  /*16a0*/  SEL R3, R20, R3, !P0 ;  /* 0x0000000314037207 */ /* 0x000fe40004000000 */
[----:B---3--:R-:W-:-:S04]  /*16b0*/  ISETP.NE.AND P1, PT, R8, 0x1, PT ;  /* 0x000000010800780c */ /* 0x008fc80003f25270 */
[----:B------:R-:W-:-:S05]  /*16c0*/  SEL R4, R21, R4, !P1 ;  /* 0x0000000415047207 */ /* 0x000fca0004800000 */
[----:B------:R-:W-:Y:S02]  /*16d0*/  IMAD.IADD R5, R3, 0x1, -R4 ;  /* 0x0000000103057824 */ /* 0x000fe400078e0a04 */
[----:B------:R-:W-:Y:S02]  /*16e0*/  IMAD.IADD R3, R4, 0x1, -R3 ;  /* 0x0000000104037824 */ /* 0x000fe400078e0a03 */
[----:B------:R-:W-:Y:S02]  /*16f0*/  IMAD R21, R5, R8, R21 ;  /* 0x0000000805157224 */ /* 0x000fe400078e0215 */
[----:B------:R-:W-:-:S07]  /*1700*/  IMAD R20, R3, R2, R20 ;  /* 0x0000000203147224 */ /* 0x000fce00078e0214 */
.L_x_17:
[----:B------:R-:W-:Y:S01]  /*1710*/  BAR.SYNC.DEFER_BLOCKING 0x0 ;  /* 0x0000000000007b1d */ /* 0x000fe20000010000 */
[----:B------:R-:W-:Y:S01]  /*1720*/  UISETP.NE.AND UP1, UPT, UR8, 0x2, UPT ;  /* 0x000000020800788c */ /* 0x000fe2000bf25270 */
[----:B------:R-:W-:Y:S02]  /*1730*/  ISETP.NE.OR P5, PT, R0, 0x2, !P5 ;  /* 0x000000020000780c */ /* 0x000fe40006fa5670 */
[----:B------:R-:W-:-:S06]  /*1740*/  LOP3.LUT R2, R103, 0x1f, RZ, 0xc0, !PT ;  /* 0x0000001f67027812 */ /* 0x000fcc00078ec0ff */
[----:B------:R-:W-:Y:S05]  /*1750*/  BRA.U UP1, `(.L_x_18) ;  /* 0x0000002101947547 */ /* 0x000fea000b800000 */
[----:B------:R-:W1:Y:S01]  /*1760*/  LDCU UR13, c[0x0][0x38c] ;  /* 0x00007180ff0d77ac */ /* 0x000e620008000800 */
[----:B------:R-:W2:Y:S01]  /*1770*/  LDC R9, c[0x0][0x370] ;  /* 0x0000dc00ff097b82 */ /* 0x000ea20000000800 */
[----:B------:R-:W-:Y:S01]  /*1780*/  PLOP3.LUT P1, PT, PT, PT, UP2, 0x80, 0x8 ;  /* 0x000000000008781c */ /* 0x000fe20003f2f028 */
[----:B------:R-:W-:Y:S01]  /*1790*/  IMAD.MOV.U32 R15, RZ, RZ, 0x1 ;  /* 0x00000001ff0f7424 */ /* 0x000fe200078e00ff */
[----:B------:R-:W-:Y:S01]  /*17a0*/  ISETP.EQ.OR P4, PT, R2, RZ, P5 ;  /* 0x000000ff0200720c */ /* 0x000fe20002f82670 */
[----:B------:R-:W-:Y:S01]  /*17b0*/  IMAD.MOV.U32 R14, RZ, RZ, RZ ;  /* 0x000000ffff0e7224 */ /* 0x000fe200078e00ff */
[----:B------:R-:W-:Y:S02]  /*17c0*/  PLOP3.LUT P1, PT, P1, PT, PT, 0x8, 0x80 ;  /* 0x000000000080781c */ /* 0x000fe40000f2e170 */
[----:B------:R-:W-:Y:S01]  /*17d0*/  CS2R R12, SRZ ;  /* 0x00000000000c7805 */ /* 0x000fe2000001ff00 */
[----:B------:R-:W-:Y:S01]  /*17e0*/  IMAD.MOV.U32 R10, RZ, RZ, 0x1 ;  /* 0x00000001ff0a7424 */ /* 0x000fe200078e00ff */
[----:B------:R-:W4:Y:S01]  /*17f0*/  LDC R0, c[0x0][0x374] ;  /* 0x0000dd00ff007b82 */ /* 0x000f220000000800 */
[----:B------:R-:W2:Y:S01]  /*1800*/  LDCU.64 UR22, c[0x0][0x348] ;  /* 0x00006900ff1677ac */ /* 0x000ea20008000a00 */
[----:B------:R-:W-:Y:S01]  /*1810*/  UMOV UR6, URZ ;  /* 0x000000ff00067c82 */ /* 0x000fe20008000000 */
[----:B-1----:R-:W-:-:S04]  /*1820*/  UIADD3 UR5, UPT, UPT, UR13, 0x1f, URZ ;  /* 0x0000001f0d057890 */ /* 0x002fc8000fffe0ff */
[----:B------:R-:W-:-:S04]  /*1830*/  USHF.R.S32.HI UR4, URZ, 0x1f, UR5 ;  /* 0x0000001fff047899 */ /* 0x000fc80008011405 */
[----:B------:R-:W-:-:S04]  /*1840*/  ULEA.HI UR4, UR4, UR5, URZ, 0x5 ;  /* 0x0000000504047291 */ /* 0x000fc8000f8f28ff */
[----:B------:R-:W-:Y:S02]  /*1850*/  USHF.R.S32.HI UR15, URZ, 0x5, UR4 ;  /* 0x00000005ff0f7899 */ /* 0x000fe40008011404 */
[----:B------:R-:W-:Y:S02]  /*1860*/  UIADD3 UR4, UPT, UPT, UR13, -0x1, URZ ;  /* 0xffffffff0d047890 */ /* 0x000fe4000fffe0ff */
[----:B------:R-:W-:Y:S02]  /*1870*/  UISETP.LT.U32.AND UP0, UPT, UR15, 0x22, UPT ;  /* 0x000000220f00788c */ /* 0x000fe4000bf01070 */
[----:B------:R-:W-:Y:S02]  /*1880*/  UISETP.GE.U32.AND UP1, UPT, UR4, -0x3f, UPT ;  /* 0xffffffc10400788c */ /* 0x000fe4000bf26070 */
[----:B------:R-:W-:Y:S02]  /*1890*/  USEL UR14, UR15, 0x22, UP0 ;  /* 0x000000220f0e7887 */ /* 0x000fe40008000000 */
[----:B------:R-:W-:-:S02]  /*18a0*/  UIADD3 UR13, UPT, UPT, UR13, 0x3e, URZ ;  /* 0x0000003e0d0d7890 */ /* 0x000fc4000fffe0ff */
[----:B------:R-:W-:Y:S02]  /*18b0*/  UIADD3 UR5, UPT, UPT, UR14, -0x1, URZ ;  /* 0xffffffff0e057890 */ /* 0x000fe4000fffe0ff */
[----:B------:R-:W-:-:S03]  /*18c0*/  UIADD3 UR7, UPT, UPT, UR15, -UR14, URZ ;  /* 0x8000000e0f077290 */ /* 0x000fc6000fffe0ff */
[----:B------:R-:W-:-:S04]  /*18d0*/  @UP1 UIADD3 UR5, UPT, UPT, UR14, URZ, URZ ;  /* 0x000000ff0e051290 */ /* 0x000fc8000fffe0ff */
[----:B--2---:R-:W-:-:S12]  /*18e0*/  UIADD3 UR5, UPT, UPT, UR5, 0x1, URZ ;  /* 0x0000000105057890 */ /* 0x004fd8000fffe0ff */
.L_x_36:
[----:B------:R-:W-:Y:S01]  /*18f0*/  UISETP.NE.AND UP0, UPT, UR37, URZ, UPT ;  /* 0x000000ff2500728c */ /* 0x000fe2000bf05270 */
[----:B------:R-:W1:Y:S08]  /*1900*/  S2UR UR37, SR_CgaCtaId ;  /* 0x00000000002579c3 */ /* 0x000e700000008800 */
[----:B------:R-:W-:Y:S05]  /*1910*/  BRA.U UP0, `(.L_x_19) ;  /* 0x0000000100347547 */ /* 0x000fea000b800000 */
[----:B------:R-:W2:Y:S01]  /*1920*/  S2R R2, SR_CgaCtaId ;  /* 0x0000000000027919 */ /* 0x000ea20000008800 */
[----:B------:R-:W-:-:S04]  /*1930*/  MOV R3, 0x400 ;  /* 0x0000040000037802 */ /* 0x000fc80000000f00 */
[----:B--2---:R-:W-:Y:S02]  /*1940*/  LEA R3, R2, R3, 0x18 ;  /* 0x0000000302037211 */ /* 0x004fe400078ec0ff */
[----:B------:R-:W-:-:S03]  /*1950*/  SHF.L.U32 R2, R10, 0x1f, RZ ;  /* 0x0000001f0a027819 */ /* 0x000fc600000006ff */
[----:B------:R-:W-:-:S04]  /*1960*/  IMAD R3, R12, 0x8, R3 ;  /* 0x000000080c037824 */ /* 0x000fc800078e0203 */
[----:B------:R-:W2:Y:S02]  /*1970*/  SYNCS.PHASECHK.TRANS64.TRYWAIT P0, [R3+URZ+0x2c0], R2 ;  /* 0x0002c002030075a7 */ /* 0x000ea400080011ff */
[----:B--2---:R-:W-:Y:S05]  /*1980*/  @!P0 BRA `(.L_x_20) ;  /* 0x0000006c00048947 */ /* 0x004fea0003800000 */
.L_x_136:
[----:B------:R-:W-:Y:S01]  /*1990*/  VIADD R12, R12, 0x1 ;  /* 0x000000010c0c7836 */ /* 0x000fe20000000000 */
[----:B------:R2:W-:Y:S04]  /*19a0*/  SYNCS.ARRIVE.TRANS64.A1T0 RZ, [R3+URZ+0x2b0], RZ ;  /* 0x0002b0ff03ff79a7 */ /* 0x0005e800081000ff */
[----:B------:R-:W-:-:S04]  /*19b0*/  ISETP.NE.AND P0, PT, R12, 0x2, PT ;  /* 0x000000020c00780c */ /* 0x000fc80003f05270 */
[----:B------:R-:W-:Y:S02]  /*19c0*/  SEL R12, R12, RZ, P0 ;  /* 0x000000ff0c0c7207 */ /* 0x000fe40000000000 */
[----:B--2---:R-:W-:-:S04]  /*19d0*/  SEL R3, RZ, 0x1, P0 ;  /* 0x00000001ff037807 */ /* 0x004fc80000000000 */
[----:B------:R-:W-:-:S07]  /*19e0*/  LOP3.LUT R10, R10, R3, RZ, 0x3c, !PT ;  /* 0x000000030a0a7212 */ /* 0x000fce00078e3cff */
.L_x_19:
[----:B------:R-:W-:Y:S01]  /*19f0*/  UMOV UR4, 0x400 ;  /* 0x0000040000047882 */ /* 0x000fe20000000000 */
[----:B------:R-:W-:Y:S01]  /*1a00*/  SHF.L.U32 R2, R15, 0x1f, RZ ;  /* 0x0000001f0f027819 */ /* 0x000fe200000006ff */
[----:B-1----:R-:W-:Y:S01]  /*1a10*/  ULEA UR4, UR37, UR4, 0x18 ;  /* 0x0000000425047291 */ /* 0x002fe2000f8ec0ff */
[----:B------:R-:W-:Y:S01]  /*1a20*/  R2UR UR35, R21 ;  /* 0x00000000152372ca */ /* 0x000fe200000e0000 */
[----:B------:R-:W-:Y:S01]  /*1a30*/  UISETP.GE.U32.AND UP0, UPT, UR13, 0x3f, UPT ;  /* 0x0000003f0d00788c */ /* 0x000fe2000bf06070 */
[----:B------:R-:W-:Y:S01]  /*1a40*/  R2UR UR10, R20 ;  /* 0x00000000140a72ca */ /* 0x000fe200000e0000 */
[----:B------:R-:W-:Y:S01]  /*1a50*/  ULEA UR8, UR6, UR4, 0x3 ;  /* 0x0000000406087291 */ /* 0x000fe2000f8e18ff */
[----:B------:R-:W-:-:S08]  /*1a60*/  UMOV UR24, URZ ;  /* 0x000000ff00187c82 */ /* 0x000fd00008000000 */
[----:B------:R1:W2:Y:S01]  /*1a70*/  SYNCS.PHASECHK.TRANS64.TRYWAIT P0, [UR8+0x110], R2 ;  /* 0x00011002ff0075a7 */ /* 0x0002a20008001108 */
[----:B------:R-:W-:Y:S02]  /*1a80*/  USHF.L.U32 UR35, UR35, 0x6, URZ ;  /* 0x0000000623237899 */ /* 0x000fe400080006ff */
[----:B------:R-:W-:Y:S01]  /*1a90*/  USHF.L.U32 UR10, UR10, 0x7, URZ ;  /* 0x000000070a0a7899 */ /* 0x000fe200080006ff */
[----:B------:R-:W-:Y:S11]  /*1aa0*/  BRA.U !UP0, `(.L_x_21) ;  /* 0x0000000108a87547 */ /* 0x000ff6000b800000 */
[----:B------:R-:W-:Y:S01]  /*1ab0*/  UMOV UR16, URZ ;  /* 0x000000ff00107c82 */ /* 0x000fe20008000000 */
[----:B------:R-:W-:-:S05]  /*1ac0*/  UMOV UR17, UR6 ;  /* 0x0000000600117c82 */ /* 0x000fca0008000000 */
.L_x_26:
[----:B-1----:R-:W-:Y:S01]  /*1ad0*/  ULEA UR33, UR17, UR4, 0x3 ;  /* 0x0000000411217291 */ /* 0x002fe2000f8e18ff */
[----:B--2---:R-:W-:Y:S01]  /*1ae0*/  @!P5 MOV R3, 0x1800 ;  /* 0x000018000003d802 */ /* 0x004fe20000000f00 */
[----:B--2---:R-:W-:Y:S10]  /*1af0*/  @P0 BRA `(.L_x_22) ;  /* 0x00000000000c0947 */ /* 0x004ff40003800000 */
[----:B------:R-:W-:-:S04]  /*1b00*/  SHF.L.U32 R5, R15, 0x1f, RZ ;  /* 0x0000001f0f057819 */ /* 0x000fc800000006ff */
[----:B------:R-:W2:Y:S02]  /*1b10*/  SYNCS.PHASECHK.TRANS64.TRYWAIT P0, [UR33+0x110], R5 ;  /* 0x00011005ff0075a7 */ /* 0x000ea40008001121 */
[----:B--2---:R-:W-:Y:S05]  /*1b20*/  @!P0 BRA `(.L_x_23) ;  /* 0x0000006800b08947 */ /* 0x004fea0003800000 */
.L_x_22:
[----:B------:R2:W-:Y:S01]  /*1b30*/  @!P5 SYNCS.ARRIVE.TRANS64 RZ, [UR33], R3 ;  /* 0x00000003ffffd9a7 */ /* 0x0005e20008000021 */
[----:B------:R-:W-:Y:S04]  /*1b40*/  BSSY.RECONVERGENT B0, `(.L_x_24) ;  /* 0x0000003000007945 */ /* 0x000fe80003800200 */
[----:B------:R-:W-:Y:S05]  /*1b50*/  @P4 BRA `(.L_x_25) ;  /* 0x0000000000044947 */ /* 0x000fea0003800000 */
[----:B------:R-:W-:Y:S05]  /*1b60*/  BPT.TRAP 0x1 ;  /* 0x000000040000795c */ /* 0x000fea0000300000 */
.L_x_25:
[----:B------:R-:W-:Y:S05]  /*1b70*/  BSYNC.RECONVERGENT B0 ;  /* 0x0000000000007941 */ /* 0x000fea0003800200 */
.L_x_24:
[----:B------:R-:W-:Y:S02]  /*1b80*/  UIADD3 UR6, UPT, UPT, UR17, 0x1, URZ ;  /* 0x0000000111067890 */ /* 0x000fe4000fffe0ff */
[----:B------:R-:W-:Y:S02]  /*1b90*/  ULEA UR32, UR17, UR4, 0xb ;  /* 0x0000000411207291 */ /* 0x000fe4000f8e58ff */
[----:B------:R-:W-:Y:S02]  /*1ba0*/  UISETP.NE.AND UP0, UPT, UR6, 0x22, UPT ;  /* 0x000000220600788c */ /* 0x000fe4000bf05270 */
[----:B------:R-:W-:Y:S02]  /*1bb0*/  UIADD3 UR26, UP1, UPT, UR22, 0x80, URZ ;  /* 0x00000080161a7890 */ /* 0x000fe4000ff3e0ff */
[----:B------:R-:W-:Y:S02]  /*1bc0*/  USEL UR9, URZ, 0x1, UP0 ;  /* 0x00000001ff097887 */ /* 0x000fe40008000000 */
[----:B------:R-:W-:-:S02]  /*1bd0*/  USEL UR6, UR6, URZ, UP0 ;  /* 0x000000ff06067287 */ /* 0x000fc40008000000 */
[----:B------:R-:W-:Y:S02]  /*1be0*/  UIADD3 UR20, UP0, UPT, UR22, 0x180, URZ ;  /* 0x0000018016147890 */ /* 0x000fe4000ff1e0ff */
[----:B------:R-:W-:Y:S01]  /*1bf0*/  ULEA UR8, UR6, UR4, 0x3 ;  /* 0x0000000406087291 */ /* 0x000fe2000f8e18ff */
[----:B------:R-:W-:Y:S01]  /*1c00*/  LOP3.LUT R15, R15, UR9, RZ, 0x3c, !PT ;  /* 0x000000090f0f7c12 */ /* 0x000fe2000f8e3cff */
[----:B------:R-:W-:Y:S02]  /*1c10*/  USHF.L.U32 UR34, UR16, 0x5, URZ ;  /* 0x0000000510227899 */ /* 0x000fe400080006ff */
[----:B------:R-:W-:Y:S01]  /*1c20*/  UIADD3.X UR27, UPT, UPT, URZ, UR23, URZ, UP1, !UPT ;  /* 0x00000017ff1b7290 */ /* 0x000fe20008ffe4ff */
[----:B-1----:R-:W-:Y:S01]  /*1c30*/  SHF.L.U32 R2, R15, 0x1f, RZ ;  /* 0x0000001f0f027819 */ /* 0x002fe200000006ff */
[----:B------:R-:W-:Y:S02]  /*1c40*/  UIADD3 UR32, UPT, UPT, UR32, 0x4600, URZ ;  /* 0x0000460020207890 */ /* 0x000fe4000fffe0ff */
[----:B------:R-:W-:Y:S01]  /*1c50*/  UIADD3.X UR21, UPT, UPT, URZ, UR23, URZ, UP0, !UPT ;  /* 0x00000017ff157290 */ /* 0x000fe200087fe4ff */
[----:B------:R1:W1:Y:S01]  /*1c60*/  SYNCS.PHASECHK.TRANS64.TRYWAIT P0, [UR8+0x110], R2 ;  /* 0x00011002ff0075a7 */ /* 0x0002620008001108 */
[----:B------:R-:W-:Y:S01]  /*1c70*/  ULEA UR8, UR17, UR4, 0xc ;  /* 0x0000000411087291 */ /* 0x000fe2000f8e60ff */
[----:B------:R-:W-:Y:S01]  /*1c80*/  UMOV UR18, 0x0 ;  /* 0x0000000000127882 */ /* 0x000fe20000000000 */
[----:B------:R-:W-:-:S02]  /*1c90*/  UMOV UR19, 0x10000000 ;  /* 0x1000000000137882 */ /* 0x000fc40000000000 */
[----:B------:R-:W-:Y:S01]  /*1ca0*/  UIADD3 UR8, UPT, UPT, UR8, 0x15600, URZ ;  /* 0x0001560008087890 */ /* 0x000fe2000fffe0ff */
[----:B------:R1:W-:Y:S01]  /*1cb0*/  UTMALDG.3D [UR32], [UR26], desc[UR18] ;  /* 0x000012201a0075b4 */ /* 0x0003e20008011000 */
[----:B------:R-:W-:Y:S01]  /*1cc0*/  UMOV UR12, UR36 ;  /* 0x00000024000c7c82 */ /* 0x000fe20008000000 */
[----:B------:R-:W-:Y:S01]  /*1cd0*/  UMOV UR9, UR33 ;  /* 0x0000002100097c82 */ /* 0x000fe20008000000 */
[----:B------:R-:W-:Y:S01]  /*1ce0*/  UMOV UR11, UR34 ;  /* 0x00000022000b7c82 */ /* 0x000fe20008000000 */
[----:B------:R-:W-:Y:S01]  /*1cf0*/  UIADD3 UR16, UPT, UPT, UR16, 0x1, URZ ;  /* 0x0000000110107890 */ /* 0x000fe2000fffe0ff */
[----:B------:R-:W-:Y:S01]  /*1d00*/  UMOV UR24, UR5 ;  /* 0x0000000500187c82 */ /* 0x000fe20008000000 */
[----:B------:R-:W-:Y:S02]  /*1d10*/  UMOV UR17, UR6 ;  /* 0x0000000600117c82 */ /* 0x000fe40008000000 */
[----:B------:R1:W-:Y:S01]  /*1d20*/  UTMALDG.3D [UR8], [UR20], desc[UR18] ;  /* 0x00001208140075b4 */ /* 0x0003e20008011000 */
[----:B------:R-:W-:-:S09]  /*1d30*/  UISETP.NE.AND UP0, UPT, UR16, UR5, UPT ;  /* 0x000000051000728c */ /* 0x000fd2000bf05270 */
[----:B------:R-:W-:Y:S05]  /*1d40*/  BRA.U UP0, `(.L_x_26) ;  /* 0xfffffffd00607547 */ /* 0x000fea000b83ffff */
.L_x_21:
[----:B-1----:R-:W-:Y:S01]  /*1d50*/  ULEA UR8, UR6, UR4, 0x3 ;  /* 0x0000000406087291 */ /* 0x002fe2000f8e18ff */
[----:B------:R-:W-:Y:S01]  /*1d60*/  SHF.L.U32 R2, R15, 0x1f, RZ ;  /* 0x0000001f0f027819 */ /* 0x000fe200000006ff */
[----:B------:R-:W-:Y:S01]  /*1d70*/  @!P1 SYNCS.ARRIVE.TRANS64.A1T0 RZ, [UR4+0x248], RZ ;  /* 0x000248ffffff99a7 */ /* 0x000fe20008100004 */
[----:B------:R-:W-:-:S06]  /*1d80*/  UISETP.GT.AND UP0, UPT, UR15, UR14, UPT ;  /* 0x0000000e0f00728c */ /* 0x000fcc000bf04270 */
[----:B--2---:R1:W2:Y:S03]  /*1d90*/  SYNCS.PHASECHK.TRANS64.TRYWAIT P0, [UR8+0x110], R2 ;  /* 0x00011002ff0075a7 */ /* 0x0042a60008001108 */
[----:B------:R-:W-:Y:S05]  /*1da0*/  BRA.U !UP0, `(.L_x_27) ;  /* 0x0000000108ac7547 */ /* 0x000fea000b800000 */
[----:B------:R-:W-:Y:S01]  /*1db0*/  UIADD3 UR21, UPT, UPT, UR7, UR24, URZ ;  /* 0x0000001807157290 */ /* 0x000fe2000fffe0ff */
[----:B------:R-:W-:-:S11]  /*1dc0*/  UMOV UR25, UR6 ;  /* 0x0000000600197c82 */ /* 0x000fd60008000000 */
.L_x_32:
[----:B-1----:R-:W-:Y:S01]  /*1dd0*/  ULEA UR17, UR25, UR4, 0x3 ;  /* 0x0000000419117291 */ /* 0x002fe2000f8e18ff */
[----:B--2---:R-:W-:Y:S01]  /*1de0*/  @!P5 MOV R3, 0x1800 ;  /* 0x000018000003d802 */ /* 0x004fe20000000f00 */
[----:B--2---:R-:W-:Y:S10]  /*1df0*/  @P0 BRA `(.L_x_28) ;  /* 0x00000000000c0947 */ /* 0x004ff40003800000 */
[----:B------:R-:W-:-:S04]  /*1e00*/  SHF.L.U32 R5, R15, 0x1f, RZ ;  /* 0x0000001f0f057819 */ /* 0x000fc800000006ff */
[----:B------:R-:W2:Y:S02]  /*1e10*/  SYNCS.PHASECHK.TRANS64.TRYWAIT P0, [UR17+0x110], R5 ;  /* 0x00011005ff0075a7 */ /* 0x000ea40008001111 */
[----:B--2---:R-:W-:Y:S05]  /*1e20*/  @!P0 BRA `(.L_x_29) ;  /* 0x0000006800088947 */ /* 0x004fea0003800000 */
.L_x_28:
[----:B------:R2:W-:Y:S01]  /*1e30*/  @!P5 SYNCS.ARRIVE.TRANS64 RZ, [UR17], R3 ;  /* 0x00000003ffffd9a7 */ /* 0x0005e20008000011 */
[----:B------:R-:W-:Y:S04]  /*1e40*/  BSSY.RECONVERGENT B0, `(.L_x_30) ;  /* 0x0000003000007945 */ /* 0x000fe80003800200 */
[----:B------:R-:W-:Y:S05]  /*1e50*/  @P4 BRA `(.L_x_31) ;  /* 0x0000000000044947 */ /* 0x000fea0003800000 */
[----:B------:R-:W-:Y:S05]  /*1e60*/  BPT.TRAP 0x1 ;  /* 0x000000040000795c */ /* 0x000fea0000300000 */
.L_x_31:
[----:B------:R-:W-:Y:S05]  /*1e70*/  BSYNC.RECONVERGENT B0 ;  /* 0x0000000000007941 */ /* 0x000fea0003800200 */
.L_x_30:
        /* <DEDUP_REMOVED lines=10> */
[----:B------:R-:W-:Y:S01]  /*1f20*/  UIADD3 UR16, UPT, UPT, UR16, 0x4600, URZ ;  /* 0x0000460010107890 */ /* 0x000fe2000fffe0ff */
[----:B-1----:R-:W-:Y:S01]  /*1f30*/  SHF.L.U32 R2, R15, 0x1f, RZ ;  /* 0x0000001f0f027819 */ /* 0x002fe200000006ff */
[----:B------:R-:W-:Y:S02]  /*1f40*/  UIADD3.X UR31, UPT, UPT, URZ, UR23, URZ, UP1, !UPT ;  /* 0x00000017ff1f7290 */ /* 0x000fe40008ffe4ff */
[----:B------:R-:W-:Y:S01]  /*1f50*/  UIADD3.X UR29, UPT, UPT, URZ, UR23, URZ, UP0, !UPT ;  /* 0x00000017ff1d7290 */ /* 0x000fe200087fe4ff */
[----:B------:R1:W1:Y:S01]  /*1f60*/  SYNCS.PHASECHK.TRANS64.TRYWAIT P0, [UR8+0x110], R2 ;  /* 0x00011002ff0075a7 */ /* 0x0002620008001108 */
[----:B------:R-:W-:Y:S01]  /*1f70*/  ULEA UR8, UR25, UR4, 0xc ;  /* 0x0000000419087291 */ /* 0x000fe2000f8e60ff */
[----:B------:R-:W-:Y:S01]  /*1f80*/  UMOV UR26, 0x0 ;  /* 0x00000000001a7882 */ /* 0x000fe20000000000 */
[----:B------:R-:W-:-:S02]  /*1f90*/  UMOV UR27, 0x10000000 ;  /* 0x10000000001b7882 */ /* 0x000fc40000000000 */
[----:B------:R-:W-:Y:S01]  /*1fa0*/  UIADD3 UR8, UPT, UPT, UR8, 0x15600, URZ ;  /* 0x0001560008087890 */ /* 0x000fe2000fffe0ff */
[----:B------:R-:W-:Y:S01]  /*1fb0*/  UMOV UR19, UR35 ;  /* 0x0000002300137c82 */ /* 0x000fe20008000000 */
[----:B------:R-:W-:Y:S01]  /*1fc0*/  UMOV UR20, UR36 ;  /* 0x0000002400147c82 */ /* 0x000fe20008000000 */
[----:B------:R-:W-:Y:S01]  /*1fd0*/  UMOV UR12, UR36 ;  /* 0x00000024000c7c82 */ /* 0x000fe20008000000 */
[----:B------:R-:W-:Y:S01]  /*1fe0*/  UMOV UR9, UR17 ;  /* 0x0000001100097c82 */ /* 0x000fe20008000000 */
[----:B------:R-:W-:Y:S01]  /*1ff0*/  UMOV UR11, UR18 ;  /* 0x00000012000b7c82 */ /* 0x000fe20008000000 */
[----:B------:R1:W-:Y:S01]  /*2000*/  UTMALDG.3D [UR16], [UR30], desc[UR26] ;  /* 0x00001a101e0075b4 */ /* 0x0003e20008011000 */
[----:B------:R-:W-:Y:S01]  /*2010*/  UIADD3 UR24, UPT, UPT, UR24, 0x1, URZ ;  /* 0x0000000118187890 */ /* 0x000fe2000fffe0ff */
[----:B------:R-:W-:-:S03]  /*2020*/  UMOV UR25, UR6 ;  /* 0x0000000600197c82 */ /* 0x000fc60008000000 */
[----:B------:R-:W-:Y:S01]  /*2030*/  UISETP.NE.AND UP0, UPT, UR24, UR21, UPT ;  /* 0x000000151800728c */ /* 0x000fe2000bf05270 */
[----:B------:R1:W-:Y:S08]  /*2040*/  UTMALDG.3D [UR8], [UR28], desc[UR26] ;  /* 0x00001a081c0075b4 */ /* 0x0003f00008011000 */
[----:B------:R-:W-:Y:S05]  /*2050*/  BRA.U UP0, `(.L_x_32) ;  /* 0xfffffffd005c7547 */ /* 0x000fea000b83ffff */
.L_x_27:
[C---:B-1----:R-:W-:Y:S01]  /*2060*/  LEA R2, R14.reuse, UR4, 0x3 ;  /* 0x000000040e027c11 */ /* 0x042fe2000f8e18ff */
[----:B------:R-:W-:Y:S01]  /*2070*/  NOP ;  /* 0x0000000000007918 */ /* 0x000fe20000000000 */
[----:B--2---:R-:W-:Y:S02]  /*2080*/  SHF.L.U32 R3, R13, 0x1f, RZ ;  /* 0x0000001f0d037819 */ /* 0x004fe400000006ff */
[----:B------:R-:W-:Y:S02]  /*2090*/  LEA R4, R14, UR4, 0x4 ;  /* 0x000000040e047c11 */ /* 0x000fe4000f8e20ff */
[----:B------:R-:W1:Y:S02]  /*20a0*/  SYNCS.PHASECHK.TRANS64.TRYWAIT P0, [R2+URZ+0x250], R3 ;  /* 0x00025003020075a7 */ /* 0x000e6400080011ff */
[----:B-1----:R-:W-:Y:S05]  /*20b0*/  @!P0 BRA `(.L_x_33) ;  /* 0x00000064007c8947 */ /* 0x002fea0003800000 */
.L_x_139:
[----:B------:R-:W2:Y:S01]  /*20c0*/  LDS.128 R4, [R4+0x2e0] ;  /* 0x0002e00004047984 */ /* 0x000ea20000000c00 */
[----:B---3--:R-:W-:Y:S01]  /*20d0*/  ISETP.GE.AND P0, PT, R40, 0x1, PT ;  /* 0x000000012800780c */ /* 0x008fe20003f06270 */
[----:B-1----:R-:W-:Y:S01]  /*20e0*/  VIADD R2, R2, 0x260 ;  /* 0x0000026002027836 */ /* 0x002fe20000000000 */
[----:B------:R-:W-:Y:S01]  /*20f0*/  @!PT LDS RZ, [RZ] ;  /* 0x00000000fffff984 */ /* 0x000fe20000000800 */
[----:B------:R-:W-:Y:S01]  /*2100*/  @!PT LDS RZ, [RZ] ;  /* 0x00000000fffff984 */ /* 0x000fe20000000800 */
[----:B------:R-:W-:Y:S01]  /*2110*/  @!PT LDS RZ, [RZ] ;  /* 0x00000000fffff984 */ /* 0x000fe20000000800 */
[----:B------:R-:W-:Y:S01]  /*2120*/  @!PT LDS RZ, [RZ] ;  /* 0x00000000fffff984 */ /* 0x000fe20000000800 */
[----:B------:R1:W-:Y:S06]  /*2130*/  MEMBAR.ALL.CTA ;  /* 0x0000000000007992 */ /* 0x0003ec0000008000 */
[----:B-1----:R-:W1:Y:S01]  /*2140*/  FENCE.VIEW.ASYNC.S ;  /* 0x00000000000073c6 */ /* 0x002e620000000000 */
[----:B------:R-:W-:-:S04]  /*2150*/  PRMT R2, RZ, 0x654, R2 ;  /* 0x00000654ff027816 */ /* 0x000fc80000000002 */
[----:B-1----:R1:W-:Y:S01]  /*2160*/  SYNCS.ARRIVE.TRANS64.RED.A1T0 RZ, [R2+URZ], RZ ;  /* 0x000000ff02ff79a7 */ /* 0x0023e200081004ff */
[----:B--2---:R-:W-:-:S13]  /*2170*/  LOP3.LUT P2, RZ, R6, 0x1, RZ, 0xc0, !PT ;  /* 0x0000000106ff7812 */ /* 0x004fda000784c0ff */
[----:B------:R-:W-:Y:S01]  /*2180*/  @P2 SHF.R.U32.HI R3, RZ, 0x10, R5 ;  /* 0x00000010ff032819 */ /* 0x000fe20000011605 */
[----:B------:R-:W-:Y:S01]  /*2190*/  VOTEU.ANY UP0, P2 ;  /* 0x0000000000ff7886 */ /* 0x000fe20001000100 */
[----:B------:R-:W-:Y:S02]  /*21a0*/  @P2 MOV R11, R4 ;  /* 0x00000004000b2202 */ /* 0x000fe40000000f00 */
[----:B------:R-:W-:Y:S02]  /*21b0*/  @P2 R2UR.BROADCAST UR8, R3 ;  /* 0x00000000030822ca */ /* 0x000fe400008e0000 */
[----:B------:R-:W-:-:S11]  /*21c0*/  @P2 LOP3.LUT R8, R5, 0xffff, RZ, 0xc0, !PT ;  /* 0x0000ffff05082812 */ /* 0x000fd600078ec0ff */
[----:B------:R-:W-:Y:S01]  /*21d0*/  @UP0 UMOV UR36, UR8 ;  /* 0x0000000800240c82 */ /* 0x000fe20008000000 */
[----:B-1----:R-:W-:Y:S05]  /*21e0*/  @!P0 BRA `(.L_x_34) ;  /* 0x0000000000b88947 */ /* 0x002fea0003800000 */
[----:B------:R-:W4:Y:S01]  /*21f0*/  LDC.64 R4, c[0x0][0xb18] ;  /* 0x0002c600ff047b82 */ /* 0x000f220000000a00 */
[----:B------:R-:W-:-:S07]  /*2200*/  ISETP.NE.AND P3, PT, R40, 0x1, PT ;  /* 0x000000012800780c */ /* 0x000fce0003f65270 */
[----:B------:R-:W1:Y:S08]  /*2210*/  LDC.64 R6, c[0x0][0xb10] ;  /* 0x0002c400ff067b82 */ /* 0x000e700000000a00 */
[----:B------:R-:W2:Y:S08]  /*2220*/  LDC R16, c[0x0][0xb20] ;  /* 0x0002c800ff107b82 */ /* 0x000eb00000000800 */
[----:B------:R-:W3:Y:S01]  /*2230*/  LDC R18, c[0x0][0xb0c] ;  /* 0x0002c300ff127b82 */ /* 0x000ee20000000800 */
[----:B----4-:R-:W-:Y:S01]  /*2240*/  IMAD.HI.U32 R17, R0, R5, RZ ;  /* 0x0000000500117227 */ /* 0x010fe200078e00ff */
[----:B------:R-:W-:-:S03]  /*2250*/  ISETP.NE.AND P0, PT, R4, 0x1, PT ;  /* 0x000000010400780c */ /* 0x000fc60003f05270 */
[----:B------:R-:W-:-:S03]  /*2260*/  IMAD.HI.U32 R5, R8, R5, RZ ;  /* 0x0000000508057227 */ /* 0x000fc600078e00ff */
[----:B------:R-:W4:Y:S01]  /*2270*/  LDC.64 R2, c[0x0][0xb28] ;  /* 0x0002ca00ff027b82 */ /* 0x000f220000000a00 */
[----:B-1----:R-:W-:-:S04]  /*2280*/  IMAD.HI.U32 R20, R9, R6, RZ ;  /* 0x0000000609147227 */ /* 0x002fc800078e00ff */
[----:B------:R-:W-:Y:S01]  /*2290*/  IMAD.HI.U32 R22, R11, R6, RZ ;  /* 0x000000060b167227 */ /* 0x000fe200078e00ff */
[----:B------:R-:W-:Y:S02]  /*22a0*/  SHF.R.U32.HI R20, RZ, R7, R20 ;  /* 0x00000007ff147219 */ /* 0x000fe40000011614 */
[-C--:B--2---:R-:W-:Y:S02]  /*22b0*/  SHF.R.U32.HI R17, RZ, R16.reuse, R17 ;  /* 0x00000010ff117219 */ /* 0x084fe40000011611 */
[----:B------:R-:W-:Y:S02]  /*22c0*/  SHF.R.U32.HI R5, RZ, R16, R5 ;  /* 0x00000010ff057219 */ /* 0x000fe40000011605 */
[----:B------:R-:W-:Y:S02]  /*22d0*/  SEL R17, R0, R17, !P0 ;  /* 0x0000001100117207 */ /* 0x000fe40004000000 */
[----:B------:R-:W-:Y:S02]  /*22e0*/  SHF.R.U32.HI R22, RZ, R7, R22 ;  /* 0x00000007ff167219 */ /* 0x000fe40000011616 */
[----:B---3--:R-:W-:-:S02]  /*22f0*/  ISETP.NE.AND P1, PT, R18, 0x1, PT ;  /* 0x000000011200780c */ /* 0x008fc40003f25270 */
[----:B------:R-:W-:Y:S02]  /*2300*/  SEL R5, R8, R5, !P0 ;  /* 0x0000000508057207 */ /* 0x000fe40004000000 */
[----:B------:R-:W-:Y:S02]  /*2310*/  SEL R19, R9, R20, !P1 ;  /* 0x0000001409137207 */ /* 0x000fe40004800000 */
[----:B------:R-:W-:Y:S01]  /*2320*/  SEL R7, R11, R22, !P1 ;  /* 0x000000160b077207 */ /* 0x000fe20004800000 */
[----:B----4-:R-:W-:-:S04]  /*2330*/  IMAD.HI.U32 R20, R17, R2, RZ ;  /* 0x0000000211147227 */ /* 0x010fc800078e00ff */
[----:B------:R-:W-:Y:S01]  /*2340*/  IMAD.HI.U32 R6, R19, R2, RZ ;  /* 0x0000000213067227 */ /* 0x000fe200078e00ff */
[----:B------:R-:W-:-:S04]  /*2350*/  @P3 SHF.R.U32.HI R17, RZ, R3, R20 ;  /* 0x00000003ff113219 */ /* 0x000fc80000011614 */
[----:B------:R-:W-:Y:S01]  /*2360*/  @P3 SHF.R.U32.HI R19, RZ, R3, R6 ;  /* 0x00000003ff133219 */ /* 0x000fe20000011606 */
[----:B------:R-:W-:-:S04]  /*2370*/  IMAD R17, R40, R17, RZ ;  /* 0x0000001128117224 */ /* 0x000fc800078e02ff */
[----:B------:R-:W-:Y:S01]  /*2380*/  IMAD R6, R40, R19, RZ ;  /* 0x0000001328067224 */ /* 0x000fe200078e02ff */
[C---:B------:R-:W-:Y:S02]  /*2390*/  ISETP.GE.AND P0, PT, R5.reuse, R17, PT ;  /* 0x000000110500720c */ /* 0x040fe40003f06270 */
[----:B------:R-:W-:Y:S02]  /*23a0*/  IADD3 R17, PT, PT, -R5, RZ, RZ ;  /* 0x000000ff05117210 */ /* 0x000fe40007ffe1ff */
[----:B------:R-:W-:Y:S01]  /*23b0*/  ISETP.GE.OR P0, PT, R7, R6, P0 ;  /* 0x000000060700720c */ /* 0x000fe20000706670 */
[----:B------:R-:W-:-:S04]  /*23c0*/  IMAD.HI.U32 R6, R5, R2, RZ ;  /* 0x0000000205067227 */ /* 0x000fc800078e00ff */
[----:B------:R-:W-:Y:S01]  /*23d0*/  IMAD R8, R4, R17, R8 ;  /* 0x0000001104087224 */ /* 0x000fe200078e0208 */
[----:B------:R-:W-:-:S04]  /*23e0*/  SHF.R.U32.HI R6, RZ, R3, R6 ;  /* 0x00000003ff067219 */ /* 0x000fc80000011606 */
[----:B------:R-:W-:-:S03]  /*23f0*/  SEL R6, R5, R6, !P3 ;  /* 0x0000000605067207 */ /* 0x000fc60005800000 */
[----:B------:R-:W-:-:S04]  /*2400*/  @!P0 IMAD.HI.U32 R16, R7, R2, RZ ;  /* 0x0000000207108227 */ /* 0x000fc800078e00ff */
[----:B------:R-:W-:Y:S01]  /*2410*/  IMAD.MOV R2, RZ, RZ, -R6 ;  /* 0x000000ffff027224 */ /* 0x000fe200078e0a06 */
[----:B------:R-:W-:-:S03]  /*2420*/  @!P0 SHF.R.U32.HI R16, RZ, R3, R16 ;  /* 0x00000003ff108219 */ /* 0x000fc60000011610 */
[----:B------:R-:W-:Y:S01]  /*2430*/  IMAD R2, R40, R2, R5 ;  /* 0x0000000228027224 */ /* 0x000fe200078e0205 */
        /* <DEDUP_REMOVED lines=9> */
.L_x_34:
[----:B------:R-:W1:Y:S02]  /*24d0*/  LDCU UR8, c[0x0][0xb30] ;  /* 0x00016600ff0877ac */ /* 0x000e640008000800 */
[----:B-1----:R-:W-:-:S09]  /*24e0*/  UISETP.NE.AND UP0, UPT, UR8, 0x1, UPT ;  /* 0x000000010800788c */ /* 0x002fd2000bf05270 */
[----:B------:R-:W-:Y:S05]  /*24f0*/  BRA.U UP0, `(.L_x_35) ;  /* 0x0000000100407547 */ /* 0x000fea000b800000 */
[----:B------:R-:W1:Y:S08]  /*2500*/  LDC.64 R4, c[0x0][0xb10] ;  /* 0x0002c400ff047b82 */ /* 0x000e700000000a00 */
[----:B------:R-:W2:Y:S08]  /*2510*/  LDC.64 R2, c[0x0][0xb18] ;  /* 0x0002c600ff027b82 */ /* 0x000eb00000000a00 */
[----:B------:R-:W3:Y:S08]  /*2520*/  LDC R6, c[0x0][0xb20] ;  /* 0x0002c800ff067b82 */ /* 0x000ef00000000800 */
[----:B------:R-:W4:Y:S01]  /*2530*/  LDC R16, c[0x0][0xb0c] ;  /* 0x0002c300ff107b82 */ /* 0x000f220000000800 */
[----:B-1----:R-:W-:-:S05]  /*2540*/  IMAD.HI.U32 R4, R11, R4, RZ ;  /* 0x000000040b047227 */ /* 0x002fca00078e00ff */
[----:B------:R-:W-:Y:S01]  /*2550*/  SHF.R.U32.HI R4, RZ, R5, R4 ;  /* 0x00000005ff047219 */ /* 0x000fe20000011604 */
[----:B--2---:R-:W-:Y:S01]  /*2560*/  IMAD.HI.U32 R3, R8, R3, RZ ;  /* 0x0000000308037227 */ /* 0x004fe200078e00ff */
[----:B------:R-:W-:-:S04]  /*2570*/  ISETP.NE.AND P0, PT, R2, 0x1, PT ;  /* 0x000000010200780c */ /* 0x000fc80003f05270 */
[----:B---3--:R-:W-:-:S04]  /*2580*/  SHF.R.U32.HI R3, RZ, R6, R3 ;  /* 0x00000006ff037219 */ /* 0x008fc80000011603 */
[----:B------:R-:W-:Y:S02]  /*2590*/  SEL R3, R8, R3, !P0 ;  /* 0x0000000308037207 */ /* 0x000fe40004000000 */
[----:B----4-:R-:W-:-:S04]  /*25a0*/  ISETP.NE.AND P1, PT, R16, 0x1, PT ;  /* 0x000000011000780c */ /* 0x010fc80003f25270 */
[----:B------:R-:W-:-:S05]  /*25b0*/  SEL R4, R11, R4, !P1 ;  /* 0x000000040b047207 */ /* 0x000fca0004800000 */
[----:B------:R-:W-:Y:S02]  /*25c0*/  IMAD.IADD R5, R3, 0x1, -R4 ;  /* 0x0000000103057824 */ /* 0x000fe400078e0a04 */
[----:B------:R-:W-:Y:S02]  /*25d0*/  IMAD.IADD R3, R4, 0x1, -R3 ;  /* 0x0000000104037824 */ /* 0x000fe400078e0a03 */
[----:B------:R-:W-:Y:S02]  /*25e0*/  IMAD R11, R5, R16, R11 ;  /* 0x00000010050b7224 */ /* 0x000fe400078e020b */
[----:B------:R-:W-:-:S07]  /*25f0*/  IMAD R8, R3, R2, R8 ;  /* 0x0000000203087224 */ /* 0x000fce00078e0208 */
.L_x_35:
[----:B------:R-:W-:Y:S01]  /*2600*/  VIADD R14, R14, 0x1 ;  /* 0x000000010e0e7836 */ /* 0x000fe20000000000 */
[----:B------:R-:W-:Y:S01]  /*2610*/  PLOP3.LUT P1, PT, PT, PT, PT, 0x80, 0x8 ;  /* 0x000000000008781c */ /* 0x000fe20003f2f070 */
[----:B------:R-:W-:Y:S02]  /*2620*/  IMAD.IADD R21, R11, 0x1, R90 ;  /* 0x000000010b157824 */ /* 0x000fe400078e025a */
[----:B------:R-:W-:Y:S01]  /*2630*/  IMAD.IADD R20, R8, 0x1, R83 ;  /* 0x0000000108147824 */ /* 0x000fe200078e0253 */
[----:B------:R-:W-:-:S04]  /*2640*/  ISETP.NE.AND P0, PT, R14, 0x2, PT ;  /* 0x000000020e00780c */ /* 0x000fc80003f05270 */
[----:B------:R-:W-:Y:S02]  /*2650*/  SEL R2, RZ, 0x1, P0 ;  /* 0x00000001ff027807 */ /* 0x000fe40000000000 */
[----:B------:R-:W-:Y:S02]  /*2660*/  SEL R14, R14, RZ, P0 ;  /* 0x000000ff0e0e7207 */ /* 0x000fe40000000000 */
[----:B------:R-:W-:Y:S01]  /*2670*/  LOP3.LUT R13, R13, R2, RZ, 0x3c, !PT ;  /* 0x000000020d0d7212 */ /* 0x000fe200078e3cff */
[----:B------:R-:W-:Y:S06]  /*2680*/  @P2 BRA `(.L_x_36) ;  /* 0xfffffff000982947 */ /* 0x000fec000383ffff */
[----:B------:R-:W-:Y:S01]  /*2690*/  UIADD3 UR4, UPT, UPT, UR4, 0x110, URZ ;  /* 0x0000011004047890 */ /* 0x000fe2000fffe0ff */
[----:B------:R-:W-:-:S03]  /*26a0*/  SHF.L.U32 R3, R15, 0x1f, RZ ;  /* 0x0000001f0f037819 */ /* 0x000fc600000006ff */
[----:B------:R-:W-:-:S09]  /*26b0*/  ULEA UR5, UR6, UR4, 0x3 ;  /* 0x0000000406057291 */ /* 0x000fd2000f8e18ff */
[----:B------:R-:W1:Y:S02]  /*26c0*/  SYNCS.PHASECHK.TRANS64.TRYWAIT P0, [UR5], R3 ;  /* 0x00000003ff0075a7 */ /* 0x000e640008001105 */
[----:B-1----:R-:W-:Y:S05]  /*26d0*/  @!P0 BRA `(.L_x_37) ;  /* 0x0000006000088947 */ /* 0x002fea0003800000 */
.L_x_141:
[----:B------:R-:W-:-:S04]  /*26e0*/  UIADD3 UR6, UPT, UPT, UR6, 0x1, URZ ;  /* 0x0000000106067890 */ /* 0x000fc8000fffe0ff */
[----:B------:R-:W-:-:S04]  /*26f0*/  UISETP.NE.AND UP0, UPT, UR6, 0x22, UPT ;  /* 0x000000220600788c */ /* 0x000fc8000bf05270 */
[----:B------:R-:W-:Y:S02]  /*2700*/  USEL UR7, URZ, 0x1, UP0 ;  /* 0x00000001ff077887 */ /* 0x000fe40008000000 */
[----:B------:R-:W-:-:S04]  /*2710*/  USEL UR6, UR6, URZ, UP0 ;  /* 0x000000ff06067287 */ /* 0x000fc80008000000 */
[----:B------:R-:W-:Y:S01]  /*2720*/  ULEA UR5, UR6, UR4, 0x3 ;  /* 0x0000000406057291 */ /* 0x000fe2000f8e18ff */
[----:B------:R-:W-:-:S04]  /*2730*/  LOP3.LUT R2, R15, UR7, RZ, 0x3c, !PT ;  /* 0x000000070f027c12 */ /* 0x000fc8000f8e3cff */
[----:B-1----:R-:W-:-:S04]  /*2740*/  SHF.L.U32 R3, R2, 0x1f, RZ ;  /* 0x0000001f02037819 */ /* 0x002fc800000006ff */
[----:B------:R-:W1:Y:S02]  /*2750*/  SYNCS.PHASECHK.TRANS64.TRYWAIT P0, [UR5], R3 ;  /* 0x00000003ff0075a7 */ /* 0x000e640008001105 */
[----:B-1----:R-:W-:Y:S05]  /*2760*/  @!P0 BRA `(.L_x_38) ;  /* 0x0000005c00fc8947 */ /* 0x002fea0003800000 */
.L_x_143:
        /* <DEDUP_REMOVED lines=9> */
.L_x_145:
        /* <DEDUP_REMOVED lines=9> */
.L_x_147:
        /* <DEDUP_REMOVED lines=9> */
.L_x_149:
        /* <DEDUP_REMOVED lines=9> */
.L_x_151:
        /* <DEDUP_REMOVED lines=9> */
.L_x_153:
        /* <DEDUP_REMOVED lines=9> */
.L_x_155:
        /* <DEDUP_REMOVED lines=9> */
.L_x_157:
        /* <DEDUP_REMOVED lines=9> */
.L_x_159:
        /* <DEDUP_REMOVED lines=9> */
.L_x_161:
        /* <DEDUP_REMOVED lines=9> */
.L_x_163:
        /* <DEDUP_REMOVED lines=9> */
.L_x_165:
        /* <DEDUP_REMOVED lines=9> */
.L_x_167:
        /* <DEDUP_REMOVED lines=9> */
.L_x_169:
        /* <DEDUP_REMOVED lines=9> */
.L_x_171:
        /* <DEDUP_REMOVED lines=9> */
.L_x_173:
        /* <DEDUP_REMOVED lines=9> */
.L_x_175:
        /* <DEDUP_REMOVED lines=9> */
.L_x_177:
        /* <DEDUP_REMOVED lines=9> */
.L_x_179:
        /* <DEDUP_REMOVED lines=9> */
.L_x_181:
        /* <DEDUP_REMOVED lines=9> */
.L_x_183:
        /* <DEDUP_REMOVED lines=9> */
.L_x_185:
        /* <DEDUP_REMOVED lines=9> */
.L_x_187:
        /* <DEDUP_REMOVED lines=9> */
.L_x_189:
        /* <DEDUP_REMOVED lines=9> */
.L_x_191:
        /* <DEDUP_REMOVED lines=9> */
.L_x_193:
        /* <DEDUP_REMOVED lines=9> */
.L_x_195:
        /* <DEDUP_REMOVED lines=9> */
.L_x_197:
        /* <DEDUP_REMOVED lines=9> */
.L_x_199:
        /* <DEDUP_REMOVED lines=9> */
.L_x_201:
        /* <DEDUP_REMOVED lines=9> */
.L_x_203:
        /* <DEDUP_REMOVED lines=9> */
.L_x_205:
[----:B------:R-:W-:-:S04]  /*38e0*/  UIADD3 UR6, UPT, UPT, UR6, 0x1, URZ ;  /* 0x0000000106067890 */ /* 0x000fc8000fffe0ff */
[----:B------:R-:W-:-:S04]  /*38f0*/  UISETP.NE.AND UP0, UPT, UR6, 0x22, UPT ;  /* 0x000000220600788c */ /* 0x000fc8000bf05270 */
[----:B------:R-:W-:Y:S02]  /*3900*/  USEL UR5, URZ, 0x1, UP0 ;  /* 0x00000001ff057887 */ /* 0x000fe40008000000 */
[----:B------:R-:W-:-:S04]  /*3910*/  USEL UR6, UR6, URZ, UP0 ;  /* 0x000000ff06067287 */ /* 0x000fc80008000000 */
[----:B------:R-:W-:Y:S01]  /*3920*/  ULEA UR6, UR6, UR4, 0x3 ;  /* 0x0000000406067291 */ /* 0x000fe2000f8e18ff */
[----:B-1----:R-:W-:-:S04]  /*3930*/  LOP3.LUT R3, R2, UR5, RZ, 0x3c, !PT ;  /* 0x0000000502037c12 */ /* 0x002fc8000f8e3cff */
[----:B------:R-:W-:Y:S01]  /*3940*/  SHF.L.U32 R3, R3, 0x1f, RZ ;  /* 0x0000001f03037819 */ /* 0x000fe200000006ff */
[----:B----4-:R-:W-:-:S07]  /*3950*/  IMAD.U32 R0, RZ, RZ, UR6 ;  /* 0x00000006ff007e24 */ /* 0x010fce000f8e00ff */
.L_x_70:
[----:B-1----:R1:W2:Y:S02]  /*3960*/  SYNCS.PHASECHK.TRANS64.TRYWAIT P0, [R0+URZ], R3 ;  /* 0x00000003000075a7 */ /* 0x0022a400080011ff */
[----:B--2---:R-:W-:Y:S05]  /*3970*/  @!P0 NANOSLEEP.SYNCS 0x989680 ;  /* 0x009896800000895d */ /* 0x004fea0003900000 */
[----:B------:R-:W2:Y:S02]  /*3980*/  @!P0 SYNCS.PHASECHK.TRANS64 P0, [R0+URZ], R3 ;  /* 0x00000003000085a7 */ /* 0x000ea400080010ff */
[----:B--2---:R-:W-:Y:S05]  /*3990*/  @P0 EXIT ;  /* 0x000000000000094d */ /* 0x004fea0003800000 */
[----:B------:R-:W-:Y:S05]  /*39a0*/  BRA `(.L_x_70) ;  /* 0xfffffffc00ec7947 */ /* 0x000fea000383ffff */
.L_x_18:
[----:B------:R-:W-:-:S04]  /*39b0*/  UISETP.NE.AND UP1, UPT, UR37, URZ, UPT ;  /* 0x000000ff2500728c */ /* 0x000fc8000bf25270 */
[----:B------:R-:W-:-:S09]  /*39c0*/  UISETP.NE.OR UP1, UPT, UR8, 0x1, UP1 ;  /* 0x000000010800788c */ /* 0x000fd20008f25670 */
[----:B------:R-:W-:Y:S05]  /*39d0*/  BRA.U UP1, `(.L_x_71) ;  /* 0x0000000501487547 */ /* 0x000fea000b800000 */
[----:B------:R-:W-:Y:S01]  /*39e0*/  ISETP.NE.AND P2, PT, R2, RZ, PT ;  /* 0x000000ff0200720c */ /* 0x000fe20003f45270 */
[----:B------:R-:W-:Y:S01]  /*39f0*/  IMAD.MOV.U32 R12, RZ, RZ, 0x1 ;  /* 0x00000001ff0c7424 */ /* 0x000fe200078e00ff */
[----:B------:R-:W-:Y:S02]  /*3a00*/  CS2R R10, SRZ ;  /* 0x00000000000a7805 */ /* 0x000fe4000001ff00 */
[----:B------:R-:W-:Y:S01]  /*3a10*/  CS2R R8, SRZ ;  /* 0x0000000000087805 */ /* 0x000fe2000001ff00 */
[----:B------:R-:W-:Y:S01]  /*3a20*/  UMOV UR4, 0x400 ;  /* 0x0000040000047882 */ /* 0x000fe20000000000 */
[----:B------:R-:W-:Y:S01]  /*3a30*/  UMOV UR6, URZ ;  /* 0x000000ff00067c82 */ /* 0x000fe20008000000 */
[----:B------:R-:W-:-:S12]  /*3a40*/  ULEA UR37, UR37, UR4, 0x18 ;  /* 0x0000000425257291 */ /* 0x000fd8000f8ec0ff */
.L_x_75:
[----:B------:R-:W-:Y:S02]  /*3a50*/  LEA R0, R8, UR37, 0x3 ;  /* 0x0000002508007c11 */ /* 0x000fe4000f8e18ff */
[----:B------:R-:W-:-:S03]  /*3a60*/  SHF.L.U32 R5, R9, 0x1f, RZ ;  /* 0x0000001f09057819 */ /* 0x000fc600000006ff */
[----:B------:R-:W-:Y:S01]  /*3a70*/  VIADD R4, R0, 0x2c0 ;  /* 0x000002c000047836 */ /* 0x000fe20000000000 */
[----:B------:R-:W1:Y:S02]  /*3a80*/  SYNCS.PHASECHK.TRANS64.TRYWAIT P0, [R0+URZ+0x2b0], R5 ;  /* 0x0002b005000075a7 */ /* 0x000e6400080011ff */
[----:B-1----:R-:W-:Y:S05]  /*3a90*/  @!P0 BRA `(.L_x_72) ;  /* 0x0000005800308947 */ /* 0x002fea0003800000 */
.L_x_206:
[----:B------:R-:W-:Y:S01]  /*3aa0*/  ULEA UR5, UR6, UR37, 0x3 ;  /* 0x0000002506057291 */ /* 0x000fe2000f8e18ff */
[----:B------:R-:W-:Y:S02]  /*3ab0*/  PRMT R4, RZ, 0x654, R4 ;  /* 0x00000654ff047816 */ /* 0x000fe40000000004 */
[----:B-1----:R-:W-:Y:S01]  /*3ac0*/  SHF.L.U32 R5, R12, 0x1f, RZ ;  /* 0x0000001f0c057819 */ /* 0x002fe200000006ff */
[----:B------:R-:W-:Y:S01]  /*3ad0*/  UIADD3 UR4, UPT, UPT, UR5, 0x250, URZ ;  /* 0x0000025005047890 */ /* 0x000fe2000fffe0ff */
[----:B------:R1:W-:Y:S05]  /*3ae0*/  SYNCS.ARRIVE.TRANS64.RED.A1T0 RZ, [R4+URZ], RZ ;  /* 0x000000ff04ff79a7 */ /* 0x0003ea00081004ff */
[----:B------:R-:W-:Y:S01]  /*3af0*/  IMAD.U32 R7, RZ, RZ, UR4 ;  /* 0x00000004ff077e24 */ /* 0x000fe2000f8e00ff */
[----:B------:R-:W2:Y:S04]  /*3b00*/  SYNCS.PHASECHK.TRANS64.TRYWAIT P0, [UR5+0x260], R5 ;  /* 0x00026005ff0075a7 */ /* 0x000ea80008001105 */
[----:B------:R-:W-:Y:S01]  /*3b10*/  PRMT R6, R2, 0x654, R7 ;  /* 0x0000065402067816 */ /* 0x000fe20000000007 */
[----:B-1----:R-:W-:Y:S01]  /*3b20*/  @!P2 IMAD.MOV.U32 R4, RZ, RZ, 0x10 ;  /* 0x00000010ff04a424 */ /* 0x002fe200078e00ff */
[----:B--2---:R-:W-:Y:S06]  /*3b30*/  @!P0 BRA `(.L_x_73) ;  /* 0x00000058001c8947 */ /* 0x004fec0003800000 */
.L_x_208:
[----:B------:R-:W-:Y:S01]  /*3b40*/  ULEA UR4, UR6, UR37, 0x4 ;  /* 0x0000002506047291 */ /* 0x000fe2000f8e20ff */
[----:B------:R-:W-:Y:S01]  /*3b50*/  SEL R3, R6, R3, !P2 ;  /* 0x0000000306037207 */ /* 0x000fe20005000000 */
[----:B------:R-:W-:Y:S01]  /*3b60*/  UIADD3 UR5, UPT, UPT, UR5, 0x250, URZ ;  /* 0x0000025005057890 */ /* 0x000fe2000fffe0ff */
[----:B-1----:R-:W-:Y:S01]  /*3b70*/  LEA R0, R11, UR37, 0x3 ;  /* 0x000000250b007c11 */ /* 0x002fe2000f8e18ff */
[----:B------:R-:W-:Y:S01]  /*3b80*/  UIADD3 UR4, UPT, UPT, UR4, 0x2e0, URZ ;  /* 0x000002e004047890 */ /* 0x000fe2000fffe0ff */
[----:B------:R-:W-:Y:S01]  /*3b90*/  SHF.L.U32 R5, R10, 0x1f, RZ ;  /* 0x0000001f0a057819 */ /* 0x000fe200000006ff */
[----:B------:R1:W-:Y:S01]  /*3ba0*/  @!P2 SYNCS.ARRIVE.TRANS64.RED RZ, [R3+URZ], R4 ;  /* 0x0000000403ffa9a7 */ /* 0x0003e200080004ff */
[----:B------:R-:W-:Y:S01]  /*3bb0*/  UIADD3 UR6, UPT, UPT, UR6, 0x1, URZ ;  /* 0x0000000106067890 */ /* 0x000fe2000fffe0ff */
[----:B------:R-:W-:-:S03]  /*3bc0*/  VIADD R8, R8, 0x1 ;  /* 0x0000000108087836 */ /* 0x000fc60000000000 */
[----:B------:R-:W-:Y:S02]  /*3bd0*/  UISETP.NE.AND UP0, UPT, UR6, 0x2, UPT ;  /* 0x000000020600788c */ /* 0x000fe4000bf05270 */
[----:B------:R-:W-:Y:S06]  /*3be0*/  UGETNEXTWORKID.BROADCAST [UR4], [UR5] ;  /* 0x00000000040073ca */ /* 0x000fec0008000100 */
[----:B------:R-:W-:Y:S01]  /*3bf0*/  USEL UR4, URZ, 0x1, UP0 ;  /* 0x00000001ff047887 */ /* 0x000fe20008000000 */
[----:B------:R-:W-:Y:S01]  /*3c00*/  ISETP.NE.AND P0, PT, R8, 0x2, PT ;  /* 0x000000020800780c */ /* 0x000fe20003f05270 */
[----:B------:R-:W-:Y:S01]  /*3c10*/  USEL UR6, UR6, URZ, UP0 ;  /* 0x000000ff06067287 */ /* 0x000fe20008000000 */
[----:B------:R-:W2:Y:S03]  /*3c20*/  SYNCS.PHASECHK.TRANS64.TRYWAIT P1, [R0+URZ+0x250], R5 ;  /* 0x00025005000075a7 */ /* 0x000ea600080211ff */
[----:B------:R-:W-:Y:S01]  /*3c30*/  LOP3.LUT R12, R12, UR4, RZ, 0x3c, !PT ;  /* 0x000000040c0c7c12 */ /* 0x000fe2000f8e3cff */
[----:B-12---:R-:W-:Y:S07]  /*3c40*/  @!P1 BRA `(.L_x_74) ;  /* 0x0000005400f09947 */ /* 0x006fee0003800000 */
.L_x_209:
[C---:B------:R-:W-:Y:S01]  /*3c50*/  LEA R4, R11.reuse, UR37, 0x4 ;  /* 0x000000250b047c11 */ /* 0x040fe2000f8e20ff */
[----:B-1----:R-:W-:Y:S01]  /*3c60*/  VIADD R0, R0, 0x260 ;  /* 0x0000026000007836 */ /* 0x002fe20000000000 */
[----:B------:R-:W-:Y:S01]  /*3c70*/  SEL R8, R8, RZ, P0 ;  /* 0x000000ff08087207 */ /* 0x000fe20000000000 */
[----:B------:R-:W-:-:S03]  /*3c80*/  VIADD R11, R11, 0x1 ;  /* 0x000000010b0b7836 */ /* 0x000fc60000000000 */
[----:B------:R-:W1:Y:S01]  /*3c90*/  LDS.128 R4, [R4+0x2e0] ;  /* 0x0002e00004047984 */ /* 0x000e620000000c00 */
[----:B------:R-:W-:Y:S02]  /*3ca0*/  PRMT R0, RZ, 0x654, R0 ;  /* 0x00000654ff007816 */ /* 0x000fe40000000000 */
[C---:B------:R-:W-:Y:S01]  /*3cb0*/  ISETP.NE.AND P1, PT, R11.reuse, 0x2, PT ;  /* 0x000000020b00780c */ /* 0x040fe20003f25270 */
[----:B------:R-:W-:Y:S01]  /*3cc0*/  @!PT LDS RZ, [RZ] ;  /* 0x00000000fffff984 */ /* 0x000fe20000000800 */
[----:B------:R-:W-:Y:S01]  /*3cd0*/  @!PT LDS RZ, [RZ] ;  /* 0x00000000fffff984 */ /* 0x000fe20000000800 */
[----:B------:R-:W-:Y:S01]  /*3ce0*/  @!PT LDS RZ, [RZ] ;  /* 0x00000000fffff984 */ /* 0x000fe20000000800 */
[----:B------:R-:W-:Y:S01]  /*3cf0*/  @!PT LDS RZ, [RZ] ;  /* 0x00000000fffff984 */ /* 0x000fe20000000800 */
[----:B------:R2:W-:Y:S06]  /*3d00*/  MEMBAR.ALL.CTA ;  /* 0x0000000000007992 */ /* 0x0005ec0000008000 */
[----:B--2---:R-:W2:Y:S01]  /*3d10*/  FENCE.VIEW.ASYNC.S ;  /* 0x00000000000073c6 */ /* 0x004ea20000000000 */
[----:B------:R-:W-:Y:S01]  /*3d20*/  SEL R11, R11, RZ, P1 ;  /* 0x000000ff0b0b7207 */ /* 0x000fe20000800000 */
[----:B--2---:R2:W-:Y:S01]  /*3d30*/  SYNCS.ARRIVE.TRANS64.RED.A1T0 RZ, [R0+URZ], RZ ;  /* 0x000000ff00ff79a7 */ /* 0x0045e200081004ff */
[----:B-1----:R-:W-:-:S02]  /*3d40*/  LOP3.LUT P3, RZ, R6, 0x1, RZ, 0xc0, !PT ;  /* 0x0000000106ff7812 */ /* 0x002fc4000786c0ff */
[----:B------:R-:W-:-:S04]  /*3d50*/  SEL R5, RZ, 0x1, P1 ;  /* 0x00000001ff057807 */ /* 0x000fc80000800000 */
[----:B------:R-:W-:Y:S02]  /*3d60*/  LOP3.LUT R10, R10, R5, RZ, 0x3c, !PT ;  /* 0x000000050a0a7212 */ /* 0x000fe400078e3cff */
[----:B--2---:R-:W-:-:S04]  /*3d70*/  SEL R0, RZ, 0x1, P0 ;  /* 0x00000001ff007807 */ /* 0x004fc80000000000 */
[----:B------:R-:W-:Y:S01]  /*3d80*/  LOP3.LUT R9, R9, R0, RZ, 0x3c, !PT ;  /* 0x0000000009097212 */ /* 0x000fe200078e3cff */
[----:B------:R-:W-:Y:S06]  /*3d90*/  @P3 BRA `(.L_x_75) ;  /* 0xfffffffc002c3947 */ /* 0x000fec000383ffff */
[----:B------:R-:W-:Y:S01]  /*3da0*/  ULEA UR5, UR6, UR37, 0x3 ;  /* 0x0000002506057291 */ /* 0x000fe2000f8e18ff */
[----:B------:R-:W-:-:S08]  /*3db0*/  SHF.L.U32 R3, R12, 0x1f, RZ ;  /* 0x0000001f0c037819 */ /* 0x000fd000000006ff */
[----:B------:R-:W1:Y:S02]  /*3dc0*/  SYNCS.PHASECHK.TRANS64 P0, [UR5+0x260], R3 ;  /* 0x00026003ff0075a7 */ /* 0x000e640008001005 */
[----:B-1----:R-:W-:Y:S05]  /*3dd0*/  @P0 BRA `(.L_x_76) ;  /* 0x0000000000080947 */ /* 0x002fea0003800000 */
[----:B------:R-:W1:Y:S02]  /*3de0*/  SYNCS.PHASECHK.TRANS64.TRYWAIT P0, [UR5+0x260], R3 ;  /* 0x00026003ff0075a7 */ /* 0x000e640008001105 */
[----:B-1----:R-:W-:Y:S05]  /*3df0*/  @!P0 BRA `(.L_x_77) ;  /* 0x0000005400988947 */ /* 0x002fea0003800000 */
.L_x_76:
[----:B------:R-:W-:-:S04]  /*3e00*/  UIADD3 UR4, UPT, UPT, UR6, 0x1, URZ ;  /* 0x0000000106047890 */ /* 0x000fc8000fffe0ff */
[----:B------:R-:W-:-:S04]  /*3e10*/  UISETP.NE.AND UP0, UPT, UR4, 0x2, UPT ;  /* 0x000000020400788c */ /* 0x000fc8000bf05270 */
[----:B------:R-:W-:Y:S02]  /*3e20*/  USEL UR7, URZ, 0x1, UP0 ;  /* 0x00000001ff077887 */ /* 0x000fe40008000000 */
[----:B------:R-:W-:-:S04]  /*3e30*/  USEL UR4, UR4, URZ, UP0 ;  /* 0x000000ff04047287 */ /* 0x000fc80008000000 */
[----:B------:R-:W-:Y:S01]  /*3e40*/  ULEA UR4, UR4, UR37, 0x3 ;  /* 0x0000002504047291 */ /* 0x000fe2000f8e18ff */
[----:B-1----:R-:W-:-:S04]  /*3e50*/  LOP3.LUT R3, R12, UR7, RZ, 0x3c, !PT ;  /* 0x000000070c037c12 */ /* 0x002fc8000f8e3cff */
[----:B------:R-:W-:-:S04]  /*3e60*/  SHF.L.U32 R0, R3, 0x1f, RZ ;  /* 0x0000001f03007819 */ /* 0x000fc800000006ff */
[----:B------:R-:W1:Y:S02]  /*3e70*/  SYNCS.PHASECHK.TRANS64 P0, [UR4+0x260], R0 ;  /* 0x00026000ff0075a7 */ /* 0x000e640008001004 */
[----:B-1----:R-:W-:Y:S05]  /*3e80*/  @P0 EXIT ;  /* 0x000000000000094d */ /* 0x002fea0003800000 */
[----:B------:R-:W-:Y:S02]  /*3e90*/  SHF.L.U32 R3, R3, 0x1f, RZ ;  /* 0x0000001f03037819 */ /* 0x000fe400000006ff */
[----:B------:R-:W-:-:S07]  /*3ea0*/  MOV R0, UR4 ;  /* 0x0000000400007c02 */ /* 0x000fce0008000f00 */
.L_x_78:
[----:B-1----:R1:W2:Y:S02]  /*3eb0*/  SYNCS.PHASECHK.TRANS64.TRYWAIT P0, [R0+URZ+0x260], R3 ;  /* 0x00026003000075a7 */ /* 0x0022a400080011ff */
[----:B--2---:R-:W-:Y:S05]  /*3ec0*/  @!P0 NANOSLEEP.SYNCS 0x989680 ;  /* 0x009896800000895d */ /* 0x004fea0003900000 */
[----:B------:R-:W2:Y:S02]  /*3ed0*/  @!P0 SYNCS.PHASECHK.TRANS64 P0, [R0+URZ+0x260], R3 ;  /* 0x00026003000085a7 */ /* 0x000ea400080010ff */
[----:B--2---:R-:W-:Y:S05]  /*3ee0*/  @P0 EXIT ;  /* 0x000000000000094d */ /* 0x004fea0003800000 */
[----:B------:R-:W-:Y:S05]  /*3ef0*/  BRA `(.L_x_78) ;  /* 0xfffffffc00ec7947 */ /* 0x000fea000383ffff */
.L_x_71:
[----:B------:R-:W-:-:S09]  /*3f00*/  UISETP.NE.AND UP1, UPT, UR8, URZ, UPT ;  /* 0x000000ff0800728c */ /* 0x000fd2000bf25270 */
[----:B------:R-:W-:Y:S05]  /*3f10*/  BRA.U UP1, `(.L_x_79) ;  /* 0x0000000d01787547 */ /* 0x000fea000b800000 */
[----:B------:R-:W-:Y:S01]  /*3f20*/  UMOV UR4, 0x40 ;  /* 0x0000004000047882 */ /* 0x000fe20000000000 */
[----:B------:R-:W-:Y:S01]  /*3f30*/  NOP ;  /* 0x0000000000007918 */ /* 0x000fe20000000000 */
[----:B------:R-:W-:Y:S01]  /*3f40*/  ULEA UR4, UR37, UR4, 0x18 ;  /* 0x0000000425047291 */ /* 0x000fe2000f8ec0ff */
[----:B------:R-:W-:Y:S02]  /*3f50*/  UMOV UR5, 0x400 ;  /* 0x0000040000057882 */ /* 0x000fe40000000000 */
[----:B------:R-:W-:-:S06]  /*3f60*/  ULEA UR37, UR37, UR5, 0x18 ;  /* 0x0000000525257291 */ /* 0x000fcc000f8ec0ff */
[----:B------:R-:W1:Y:S02]  /*3f70*/  LDS.U8 R0, [UR4+0x1c] ;  /* 0x00001c04ff007984 */ /* 0x000e640008000000 */
[----:B-1----:R-:W-:-:S13]  /*3f80*/  ISETP.NE.AND P0, PT, R0, RZ, PT ;  /* 0x000000ff0000720c */ /* 0x002fda0003f05270 */
[----:B------:R-:W-:Y:S05]  /*3f90*/  @P0 BRA `(.L_x_80) ;  /* 0x0000000000580947 */ /* 0x000fea0003800000 */
[----:B------:R-:W-:-:S13]  /*3fa0*/  ELECT P0, URZ, PT ;  /* 0x0000000000ff782f */ /* 0x000fda0003800000 */
[----:B------:R-:W-:Y:S05]  /*3fb0*/  @!P0 BRA `(.L_x_81) ;  /* 0x0000000000608947 */ /* 0x000fea0003800000 */
[----:B------:R-:W-:Y:S01]  /*3fc0*/  UMOV UR5, 0x10 ;  /* 0x0000001000057882 */ /* 0x000fe20000000000 */
[----:B------:R-:W-:Y:S01]  /*3fd0*/  HFMA2 R0, -RZ, RZ, 0, 5.9604644775390625e-08 ;  /* 0x00000001ff007431 */ /* 0x000fe200000001ff */
[----:B------:R-:W-:-:S03]  /*3fe0*/  MOV R2, 0xffff ;  /* 0x0000ffff00027802 */ /* 0x000fc60000000f00 */
[----:B------:R-:W-:Y:S04]  /*3ff0*/  DEPBAR.LE SB1, 0x36 ;  /* 0x00009d800000791a */ /* 0x000fe80000000000 */
[----:B------:R-:W1:Y:S02]  /*4000*/  UTCATOMSWS.FIND_AND_SET.ALIGN UP0, UR5, UR5 ;  /* 0x00000005000575e3 */ /* 0x000e640008000800 */
[----:B-1----:R-:W-:Y:S01]  /*4010*/  MOV R3, UR5 ;  /* 0x0000000500037c02 */ /* 0x002fe20008000f00 */
[----:B------:R-:W-:Y:S06]  /*4020*/  BRA.U UP0, `(.L_x_82) ;  /* 0x0000000100187547 */ /* 0x000fec000b800000 */
.L_x_83:
[----:B------:R-:W-:Y:S05]  /*4030*/  NANOSLEEP 0x64 ;  /* 0x000000640000795d */ /* 0x000fea0003800000 */
[----:B------:R-:W-:-:S05]  /*4040*/  UMOV UR5, 0x10 ;  /* 0x0000001000057882 */ /* 0x000fca0000000000 */
[----:B------:R-:W-:Y:S04]  /*4050*/  DEPBAR.LE SB1, 0x36 ;  /* 0x00009d800000791a */ /* 0x000fe80000000000 */
[----:B------:R-:W1:Y:S02]  /*4060*/  UTCATOMSWS.FIND_AND_SET.ALIGN UP0, UR5, UR5 ;  /* 0x00000005000575e3 */ /* 0x000e640008000800 */
[----:B-1----:R-:W-:Y:S01]  /*4070*/  MOV R3, UR5 ;  /* 0x0000000500037c02 */ /* 0x002fe20008000f00 */
[----:B------:R-:W-:Y:S05]  /*4080*/  BRA.U !UP0, `(.L_x_83) ;  /* 0xfffffffd08e87547 */ /* 0x000fea000b83ffff */
.L_x_82:
[-C--:B------:R-:W-:Y:S02]  /*4090*/  SHF.L.U32 R2, R2, R3.reuse, RZ ;  /* 0x0000000302027219 */ /* 0x080fe400000006ff */
[----:B------:R-:W-:Y:S01]  /*40a0*/  SHF.L.U32 R0, R0, R3, RZ ;  /* 0x0000000300007219 */ /* 0x000fe200000006ff */
[----:B------:R-:W-:Y:S02]  /*40b0*/  IMAD.SHL.U32 R3, R3, 0x20, RZ ;  /* 0x0000002003037824 */ /* 0x000fe400078e00ff */
[----:B------:R1:W-:Y:S04]  /*40c0*/  ATOMS.OR RZ, [UR4+0x14], R2 ;  /* 0x00001402ffff798c */ /* 0x0003e8000b000004 */
[----:B------:R1:W-:Y:S04]  /*40d0*/  ATOMS.OR RZ, [UR4+0x18], R0 ;  /* 0x00001800ffff798c */ /* 0x0003e8000b000004 */
[----:B------:R1:W-:Y:S01]  /*40e0*/  STS [UR37+0x300], R3 ;  /* 0x00030003ff007988 */ /* 0x0003e20008000825 */
[----:B------:R-:W-:Y:S05]  /*40f0*/  BRA `(.L_x_81) ;  /* 0x0000000000107947 */ /* 0x000fea0003800000 */
.L_x_80:
[----:B------:R-:W-:Y:S02]  /*4100*/  MOV R0, 0xffffffff ;  /* 0xffffffff00007802 */ /* 0x000fe40000000f00 */
[----:B------:R-:W-:-:S03]  /*4110*/  MOV R2, 0x4140 ;  /* 0x0000414000027802 */ /* 0x000fc60000000f00 */
[----:B------:R1:W-:Y:S04]  /*4120*/  STS [UR37+0x300], R0 ;  /* 0x00030000ff007988 */ /* 0x0003e80008000825 */
[----:B-1-3-5:R-:W-:Y:S05]  /*4130*/  CALL.REL.NOINC `($__internal_1_$__cuda_sm10x_tcgen05_guardrail_trap_phase_invalid_during_alloc) ;  /* 0x0000005800547944 */ /* 0x02afea0003c00000 */
.L_x_81:
[----:B------:R-:W-:Y:S05]  /*4140*/  WARPSYNC.ALL ;  /* 0x0000000000007948 */ /* 0x000fea0003800000 */
[----:B------:R-:W2:Y:S01]  /*4150*/  S2UR UR6, SR_CgaCtaId ;  /* 0x00000000000679c3 */ /* 0x000ea20000008800 */
[----:B------:R-:W-:Y:S01]  /*4160*/  UMOV UR4, 0x400 ;  /* 0x0000040000047882 */ /* 0x000fe20000000000 */
[----:B------:R-:W-:-:S06]  /*4170*/  NOP ;  /* 0x0000000000007918 */ /* 0x000fcc0000000000 */
[----:B------:R-:W-:Y:S06]  /*4180*/  BAR.ARV 0x6, 0xa0 ;  /* 0x0182800000007b1d */ /* 0x000fec0000002000 */
[----:B------:R-:W4:Y:S01]  /*4190*/  LDCU UR7, c[0x0][0x38c] ;  /* 0x00007180ff0777ac */ /* 0x000f220008000800 */
[----:B------:R-:W-:Y:S01]  /*41a0*/  IMAD.MOV.U32 R11, RZ, RZ, 0x1 ;  /* 0x00000001ff0b7424 */ /* 0x000fe200078e00ff */
[----:B------:R-:W-:Y:S01]  /*41b0*/  CS2R R8, SRZ ;  /* 0x0000000000087805 */ /* 0x000fe2000001ff00 */
[----:B------:R-:W-:Y:S01]  /*41c0*/  IMAD.MOV.U32 R10, RZ, RZ, RZ ;  /* 0x000000ffff0a7224 */ /* 0x000fe200078e00ff */
[----:B------:R-:W-:Y:S01]  /*41d0*/  UMOV UR17, URZ ;  /* 0x000000ff00117c82 */ /* 0x000fe20008000000 */
[----:B------:R-:W-:Y:S01]  /*41e0*/  UMOV UR16, URZ ;  /* 0x000000ff00107c82 */ /* 0x000fe20008000000 */
[----:B------:R-:W-:Y:S01]  /*41f0*/  UMOV UR20, 0x0 ;  /* 0x0000000000147882 */ /* 0x000fe20000000000 */
[----:B------:R-:W-:Y:S01]  /*4200*/  UMOV UR21, 0x42104a0 ;  /* 0x042104a000157882 */ /* 0x000fe20000000000 */
[----:B--2---:R-:W-:Y:S01]  /*4210*/  ULEA UR6, UR6, UR4, 0x18 ;  /* 0x0000000406067291 */ /* 0x004fe2000f8ec0ff */
[----:B------:R-:W2:Y:S03]  /*4220*/  LDCU UR4, c[0x0][0x38c] ;  /* 0x00007180ff0477ac */ /* 0x000ea60008000800 */
[----:B------:R-:W-:-:S02]  /*4230*/  UIADD3 UR11, UPT, UPT, UR6, 0x4600, URZ ;  /* 0x00004600060b7890 */ /* 0x000fc4000fffe0ff */
[----:B----4-:R-:W-:-:S03]  /*4240*/  UIADD3 UR7, UPT, UPT, UR7, 0x1f, URZ ;  /* 0x0000001f07077890 */ /* 0x010fc6000fffe0ff */
[----:B-1----:R-:W1:Y:S01]  /*4250*/  LDS R0, [UR6+0x300] ;  /* 0x00030006ff007984 */ /* 0x002e620008000800 */
[----:B------:R-:W-:Y:S02]  /*4260*/  UIADD3 UR18, UPT, UPT, UR6, 0x15600, URZ ;  /* 0x0001560006127890 */ /* 0x000fe4000fffe0ff */
[----:B------:R-:W-:Y:S02]  /*4270*/  USHF.R.S32.HI UR5, URZ, 0x1f, UR7 ;  /* 0x0000001fff057899 */ /* 0x000fe40008011407 */
[----:B------:R-:W-:Y:S02]  /*4280*/  USHF.R.U32.HI UR11, URZ, 0x4, UR11 ;  /* 0x00000004ff0b7899 */ /* 0x000fe4000801160b */
[----:B------:R-:W-:Y:S02]  /*4290*/  ULEA.HI UR5, UR5, UR7, URZ, 0x5 ;  /* 0x0000000705057291 */ /* 0x000fe4000f8f28ff */
[----:B------:R-:W-:Y:S02]  /*42a0*/  USHF.R.U32.HI UR18, URZ, 0x4, UR18 ;  /* 0x00000004ff127899 */ /* 0x000fe40008011612 */
[----:B------:R-:W-:-:S02]  /*42b0*/  USHF.R.S32.HI UR5, URZ, 0x5, UR5 ;  /* 0x00000005ff057899 */ /* 0x000fc40008011405 */
[----:B------:R-:W-:Y:S02]  /*42c0*/  ULOP3.LUT UR11, UR11, 0x3fff, URZ, 0xc0, !UPT ;  /* 0x00003fff0b0b7892 */ /* 0x000fe4000f8ec0ff */
[----:B------:R-:W-:Y:S02]  /*42d0*/  UISETP.LT.AND UP0, UPT, UR5, 0x1, UPT ;  /* 0x000000010500788c */ /* 0x000fe4000bf01270 */
[----:B------:R-:W-:Y:S02]  /*42e0*/  ULOP3.LUT UR18, UR18, 0x3fff, URZ, 0xc0, !UPT ;  /* 0x00003fff12127892 */ /* 0x000fe4000f8ec0ff */
[----:B------:R-:W-:Y:S02]  /*42f0*/  USEL UR10, UR5, 0x1, !UP0 ;  /* 0x00000001050a7887 */ /* 0x000fe4000c000000 */
[----:B------:R-:W-:Y:S02]  /*4300*/  ULOP3.LUT UR11, UR11, 0x10000, URZ, 0xfc, !UPT ;  /* 0x000100000b0b7892 */ /* 0x000fe4000f8efcff */
[----:B------:R-:W-:-:S02]  /*4310*/  UIADD3 UR10, UPT, UPT, -UR10, URZ, URZ ;  /* 0x000000ff0a0a7290 */ /* 0x000fc4000fffe1ff */
[----:B--2---:R-:W-:Y:S01]  /*4320*/  UISETP.GE.AND UP3, UPT, UR4, 0x1, UPT ;  /* 0x000000010400788c */ /* 0x004fe2000bf66270 */
[----:B-1----:R-:W-:-:S15]  /*4330*/  R2UR UR19, R0 ;  /* 0x00000000001372ca */ /* 0x002fde00000e0000 */
.L_x_90:
[----:B------:R-:W-:Y:S02]  /*4340*/  LEA R0, R10, UR6, 0x3 ;  /* 0x000000060a007c11 */ /* 0x000fe4000f8e18ff */
[----:B------:R-:W-:Y:S02]  /*4350*/  SHF.L.U32 R5, R9, 0x1f, RZ ;  /* 0x0000001f09057819 */ /* 0x000fe400000006ff */
[----:B------:R-:W-:Y:S01]  /*4360*/  PLOP3.LUT P0, PT, PT, PT, UP3, 0x80, 0x8 ;  /* 0x000000000008781c */ /* 0x000fe20003f0f038 */
[----:B------:R-:W-:Y:S01]  /*4370*/  VIADD R3, R0, 0x260 ;  /* 0x0000026000037836 */ /* 0x000fe20000000000 */
[----:B-1----:R-:W1:Y:S02]  /*4380*/  SYNCS.PHASECHK.TRANS64.TRYWAIT P1, [R0+URZ+0x250], R5 ;  /* 0x00025005000075a7 */ /* 0x002e6400080211ff */
[----:B-1--4-:R-:W-:Y:S09]  /*4390*/  @!P1 BRA `(.L_x_84) ;  /* 0x0000005000489947 */ /* 0x012ff20003800000 */
.L_x_211:
[----:B------:R-:W-:Y:S01]  /*43a0*/  LEA R4, R10, UR6, 0x4 ;  /* 0x000000060a047c11 */ /* 0x000fe2000f8e20ff */
[----:B------:R-:W-:Y:S01]  /*43b0*/  @UP3 ULEA UR4, UR16, UR6, 0x3 ;  /* 0x0000000610043291 */ /* 0x000fe2000f8e18ff */
[----:B------:R-:W-:Y:S01]  /*43c0*/  PLOP3.LUT P2, PT, PT, PT, PT, 0x80, 0x8 ;  /* 0x000000000008781c */ /* 0x000fe20003f4f070 */
[----:B------:R-:W-:Y:S01]  /*43d0*/  ULEA UR9, UR17, UR6, 0x3 ;  /* 0x0000000611097291 */ /* 0x000fe2000f8e18ff */
[----:B------:R-:W-:Y:S02]  /*43e0*/  PRMT R3, RZ, 0x654, R3 ;  /* 0x00000654ff037816 */ /* 0x000fe40000000003 */
[----:B-1----:R-:W1:Y:S01]  /*43f0*/  LDS.128 R4, [R4+0x2e0] ;  /* 0x0002e00004047984 */ /* 0x002e620000000c00 */
[----:B------:R-:W-:Y:S02]  /*4400*/  @P0 SHF.L.U32 R2, R8, 0x1f, RZ ;  /* 0x0000001f08020819 */ /* 0x000fe400000006ff */
[----:B------:R-:W-:Y:S01]  /*4410*/  SHF.L.U32 R0, R11, 0x1f, RZ ;  /* 0x0000001f0b007819 */ /* 0x000fe200000006ff */
[----:B------:R-:W-:Y:S01]  /*4420*/  @!PT LDS RZ, [RZ] ;  /* 0x00000000fffff984 */ /* 0x000fe20000000800 */
[----:B------:R-:W-:Y:S01]  /*4430*/  @!PT LDS RZ, [RZ] ;  /* 0x00000000fffff984 */ /* 0x000fe20000000800 */
[----:B------:R-:W-:Y:S01]  /*4440*/  @!PT LDS RZ, [RZ] ;  /* 0x00000000fffff984 */ /* 0x000fe20000000800 */
[----:B------:R-:W-:Y:S01]  /*4450*/  @!PT LDS RZ, [RZ] ;  /* 0x00000000fffff984 */ /* 0x000fe20000000800 */
[----:B------:R2:W-:Y:S06]  /*4460*/  MEMBAR.ALL.CTA ;  /* 0x0000000000007992 */ /* 0x0005ec0000008000 */
[----:B--2---:R-:W2:Y:S02]  /*4470*/  FENCE.VIEW.ASYNC.S ;  /* 0x00000000000073c6 */ /* 0x004ea40000000000 */
[----:B--2---:R2:W-:Y:S01]  /*4480*/  SYNCS.ARRIVE.TRANS64.RED.A1T0 RZ, [R3+URZ], RZ ;  /* 0x000000ff03ff79a7 */ /* 0x0045e200081004ff */
[----:B------:R2:W4:Y:S01]  /*4490*/  @P0 SYNCS.PHASECHK.TRANS64.TRYWAIT P2, [UR4], R2 ;  /* 0x00000002ff0005a7 */ /* 0x0005220008041104 */
[----:B-1----:R-:W-:Y:S01]  /*44a0*/  LOP3.LUT P1, RZ, R6, 0x1, RZ, 0xc0, !PT ;  /* 0x0000000106ff7812 */ /* 0x002fe2000782c0ff */
[----:B------:R-:W1:Y:S02]  /*44b0*/  SYNCS.PHASECHK.TRANS64.TRYWAIT P0, [UR9+0x290], R0 ;  /* 0x00029000ff0075a7 */ /* 0x000e640008001109 */
[----:B-12-4-:R-:W-:Y:S10]  /*44c0*/  @!P0 BRA `(.L_x_85) ;  /* 0x0000005000108947 */ /* 0x016ff40003800000 */
.L_x_213:
[----:B------:R-:W-:Y:S01]  /*44d0*/  IADD3 R10, PT, PT, R10, 0x1, RZ ;  /* 0x000000010a0a7810 */ /* 0x000fe20007ffe0ff */
[----:B------:R-:W-:Y:S06]  /*44e0*/  BRA.U !UP3, `(.L_x_86) ;  /* 0x000000010ba47547 */ /* 0x000fec000b800000 */
[----:B------:R-:W-:Y:S02]  /*44f0*/  ULEA.HI UR8, UR17, UR17, URZ, 0x1 ;  /* 0x0000001111087291 */ /* 0x000fe4000f8f08ff */
[----:B------:R-:W-:Y:S02]  /*4500*/  UPLOP3.LUT UP4, UPT, UPT, UPT, UPT, 0x40, 0x4 ;  /* 0x000000000004789c */ /* 0x000fe40003f8e870 */
[----:B------:R-:W-:Y:S02]  /*4510*/  USHF.L.U32 UR4, UR8, 0x6, URZ ;  /* 0x0000000608047899 */ /* 0x000fe400080006ff */
[----:B------:R-:W-:Y:S02]  /*4520*/  ULOP3.LUT UR8, UR8, 0xffe, URZ, 0xc0, !UPT ;  /* 0x00000ffe08087892 */ /* 0x000fe4000f8ec0ff */
[----:B------:R-:W-:Y:S02]  /*4530*/  ULOP3.LUT UR4, UR4, 0xffffff80, URZ, 0xc0, !UPT ;  /* 0xffffff8004047892 */ /* 0x000fe4000f8ec0ff */
[----:B------:R-:W-:-:S02]  /*4540*/  UIADD3 UR8, UPT, UPT, -UR8, UR17, URZ ;  /* 0x0000001108087290 */ /* 0x000fc4000fffe1ff */
[----:B------:R-:W-:Y:S01]  /*4550*/  UIADD3 UR4, UPT, UPT, UR19, UR4, URZ ;  /* 0x0000000413047290 */ /* 0x000fe2000fffe0ff */
[----:B------:R-:W-:Y:S01]  /*4560*/  UMOV UR15, UR10 ;  /* 0x0000000a000f7c82 */ /* 0x000fe20008000000 */
[----:B------:R-:W-:Y:S02]  /*4570*/  UMOV UR14, UR5 ;  /* 0x00000005000e7c82 */ /* 0x000fe40008000000 */
[----:B------:R-:W-:Y:S01]  /*4580*/  ULEA UR8, UR8, UR4, 0x14 ;  /* 0x0000000408087291 */ /* 0x000fe2000f8ea0ff */
[----:B------:R-:W-:-:S11]  /*4590*/  UMOV UR13, UR16 ;  /* 0x00000010000d7c82 */ /* 0x000fd60008000000 */
.L_x_89:
[----:B------:R-:W-:Y:S02]  /*45a0*/  UIADD3 UR15, UPT, UPT, UR15, 0x1, URZ ;  /* 0x000000010f0f7890 */ /* 0x000fe4000fffe0ff */
[----:B--2---:R-:W-:Y:S02]  /*45b0*/  ULEA UR7, UR13, UR6, 0x3 ;  /* 0x000000060d077291 */ /* 0x004fe4000f8e18ff */
[----:B------:R-:W-:Y:S01]  /*45c0*/  UISETP.NE.AND UP0, UPT, UR15, URZ, UPT ;  /* 0x000000ff0f00728c */ /* 0x000fe2000bf05270 */
[----:B----4-:R-:W-:Y:S10]  /*45d0*/  @P2 BRA `(.L_x_87) ;  /* 0x00000000000c2947 */ /* 0x010ff40003800000 */
[----:B-1----:R-:W-:Y:S04]  /*45e0*/  SHF.L.U32 R3, R8, 0x1f, RZ ;  /* 0x0000001f08037819 */ /* 0x002fe800000006ff */
[----:B------:R-:W1:Y:S02]  /*45f0*/  SYNCS.PHASECHK.TRANS64.TRYWAIT P0, [UR7], R3 ;  /* 0x00000003ff0075a7 */ /* 0x000e640008001107 */
[----:B-1----:R-:W-:Y:S05]  /*4600*/  @!P0 BRA `(.L_x_88) ;  /* 0x0000004c00d88947 */ /* 0x002fea0003800000 */
.L_x_87:
[----:B------:R-:W-:Y:S01]  /*4610*/  UISETP.NE.AND UP1, UPT, UR14, 0x1, UPT ;  /* 0x000000010e00788c */ /* 0x000fe2000bf25270 */
[----:B------:R-:W-:Y:S01]  /*4620*/  PLOP3.LUT P2, PT, PT, PT, PT, 0x80, 0x8 ;  /* 0x000000000008781c */ /* 0x000fe20003f4f070 */
[----:B------:R-:W-:Y:S02]  /*4630*/  UIADD3 UR16, UPT, UPT, UR13, 0x1, URZ ;  /* 0x000000010d107890 */ /* 0x000fe4000fffe0ff */
[----:B------:R-:W-:Y:S02]  /*4640*/  ULEA UR22, UR13, UR11, 0x7 ;  /* 0x0000000b0d167291 */ /* 0x000fe4000f8e38ff */
[----:B------:R-:W-:Y:S01]  /*4650*/  UISETP.NE.AND UP2, UPT, UR16, 0x22, UPT ;  /* 0x000000221000788c */ /* 0x000fe2000bf45270 */
[----:B------:R-:W-:Y:S01]  /*4660*/  PLOP3.LUT P0, PT, PT, PT, UP1, 0x80, 0x8 ;  /* 0x000000000008781c */ /* 0x000fe20003f0f018 */
[----:B------:R-:W-:Y:S02]  /*4670*/  UIADD3 UR7, UPT, UPT, UR7, 0x110, URZ ;  /* 0x0000011007077890 */ /* 0x000fe4000fffe0ff */
[----:B------:R-:W-:Y:S02]  /*4680*/  USEL UR12, URZ, 0x1, UP2 ;  /* 0x00000001ff0c7887 */ /* 0x000fe40009000000 */
[----:B------:R-:W-:Y:S01]  /*4690*/  USEL UR16, UR16, URZ, UP2 ;  /* 0x000000ff10107287 */ /* 0x000fe20009000000 */
[----:B------:R-:W-:Y:S01]  /*46a0*/  UMOV UR23, 0xc0004010 ;  /* 0xc000401000177882 */ /* 0x000fe20000000000 */
[----:B------:R-:W-:Y:S02]  /*46b0*/  UMOV UR25, 0x40004040 ;  /* 0x4000404000197882 */ /* 0x000fe40000000000 */
[----:B------:R-:W-:Y:S01]  /*46c0*/  @UP1 ULEA UR4, UR16, UR6, 0x3 ;  /* 0x0000000610041291 */ /* 0x000fe2000f8e18ff */
[----:B------:R-:W-:Y:S01]  /*46d0*/  LOP3.LUT R8, R8, UR12, RZ, 0x3c, !PT ;  /* 0x0000000c08087c12 */ /* 0x000fe2000f8e3cff */
[----:B------:R-:W-:Y:S03]  /*46e0*/  UIADD3 UR14, UPT, UPT, UR14, -0x1, URZ ;  /* 0xffffffff0e0e7890 */ /* 0x000fe6000fffe0ff */
[----:B-1----:R-:W-:Y:S04]  /*46f0*/  @P0 SHF.L.U32 R0, R8, 0x1f, RZ ;  /* 0x0000001f08000819 */ /* 0x002fe800000006ff */
[----:B------:R2:W4:Y:S01]  /*4700*/  @P0 SYNCS.PHASECHK.TRANS64.TRYWAIT P2, [UR4], R0 ;  /* 0x00000000ff0005a7 */ /* 0x0005220008041104 */
[----:B------:R-:W-:Y:S03]  /*4710*/  USHF.L.U32 UR4, UR13, 0x8, URZ ;  /* 0x000000080d047899 */ /* 0x000fe600080006ff */
[----:B------:R-:W-:Y:S01]  /*4720*/  UMOV UR13, UR16 ;  /* 0x00000010000d7c82 */ /* 0x000fe20008000000 */
[----:B------:R-:W-:Y:S09]  /*4730*/  UIADD3 UR24, UPT, UPT, UR18, UR4, URZ ;  /* 0x0000000412187290 */ /* 0x000ff2000fffe0ff */
[----:B------:R2:W-:Y:S01]  /*4740*/  UTCIMMA gdesc[UR22], gdesc[UR24], tmem[UR8], tmem[UR20], idesc[UR21], UP4 ;  /* 0x00ff1418160075ea */ /* 0x0005e2000a000108 */
[----:B------:R-:W-:Y:S01]  /*4750*/  UPLOP3.LUT UP4, UPT, UPT, UPT, UPT, 0x80, 0x8 ;  /* 0x000000000008789c */ /* 0x000fe20003f8f070 */
[----:B------:R2:W-:Y:S01]  /*4760*/  UTCBAR [UR7], URZ ;  /* 0x000000ff070073e9 */ /* 0x0005e200080000ff */
[----:B------:R-:W-:Y:S09]  /*4770*/  BRA.U UP0, `(.L_x_89) ;  /* 0xfffffffd00887547 */ /* 0x000ff2000b83ffff */
.L_x_86:
[----:B------:R-:W-:Y:S01]  /*4780*/  UIADD3 UR17, UPT, UPT, UR17, 0x1, URZ ;  /* 0x0000000111117890 */ /* 0x000fe2000fffe0ff */
[C---:B------:R-:W-:Y:S01]  /*4790*/  ISETP.NE.AND P0, PT, R10.reuse, 0x2, PT ;  /* 0x000000020a00780c */ /* 0x040fe20003f05270 */
[----:B------:R-:W-:Y:S02]  /*47a0*/  UIADD3 UR9, UPT, UPT, UR9, 0x270, URZ ;  /* 0x0000027009097890 */ /* 0x000fe4000fffe0ff */
[----:B------:R-:W-:Y:S01]  /*47b0*/  UISETP.NE.AND UP0, UPT, UR17, 0x4, UPT ;  /* 0x000000041100788c */ /* 0x000fe2000bf05270 */
[----:B-12---:R-:W-:Y:S02]  /*47c0*/  SEL R0, RZ, 0x1, P0 ;  /* 0x00000001ff007807 */ /* 0x006fe40000000000 */
[----:B------:R-:W-:Y:S01]  /*47d0*/  SEL R10, R10, RZ, P0 ;  /* 0x000000ff0a0a7207 */ /* 0x000fe20000000000 */
[----:B------:R-:W-:Y:S01]  /*47e0*/  USEL UR4, URZ, 0x1, UP0 ;  /* 0x00000001ff047887 */ /* 0x000fe20008000000 */
[----:B------:R-:W-:Y:S01]  /*47f0*/  LOP3.LUT R9, R9, R0, RZ, 0x3c, !PT ;  /* 0x0000000009097212 */ /* 0x000fe200078e3cff */
[----:B------:R-:W-:Y:S01]  /*4800*/  USEL UR17, UR17, URZ, UP0 ;  /* 0x000000ff11117287 */ /* 0x000fe20008000000 */
[----:B------:R1:W-:Y:S03]  /*4810*/  UTCBAR [UR9], URZ ;  /* 0x000000ff090073e9 */ /* 0x0003e600080000ff */
[----:B------:R-:W-:Y:S01]  /*4820*/  LOP3.LUT R11, R11, UR4, RZ, 0x3c, !PT ;  /* 0x000000040b0b7c12 */ /* 0x000fe2000f8e3cff */
[----:B------:R-:W-:Y:S07]  /*4830*/  @P1 BRA `(.L_x_90) ;  /* 0xfffffff800c01947 */ /* 0x000fee000383ffff */
[----:B------:R-:W2:Y:S01]  /*4840*/  S2UR UR4, SR_CgaCtaId ;  /* 0x00000000000479c3 */ /* 0x000ea20000008800 */
[----:B------:R-:W-:Y:S01]  /*4850*/  ELECT P0, URZ, PT ;  /* 0x0000000000ff782f */ /* 0x000fe20003800000 */
[----:B------:R-:W-:Y:S01]  /*4860*/  IMAD.MOV.U32 R0, RZ, RZ, 0x1 ;  /* 0x00000001ff007424 */ /* 0x000fe200078e00ff */
[----:B------:R-:W-:Y:S01]  /*4870*/  UIADD3 UR6, UPT, UPT, UR6, 0x290, URZ ;  /* 0x0000029006067890 */ /* 0x000fe2000fffe0ff */
[----:B------:R-:W-:Y:S01]  /*4880*/  SHF.L.U32 R3, R11, 0x1f, RZ ;  /* 0x0000001f0b037819 */ /* 0x000fe200000006ff */
[----:B------:R-:W-:-:S03]  /*4890*/  UMOV UR5, 0x40 ;  /* 0x0000004000057882 */ /* 0x000fc60000000000 */
[----:B------:R-:W-:Y:S01]  /*48a0*/  UVIRTCOUNT.DEALLOC.SMPOOL 0x80 ;  /* 0x000000800000784c */ /* 0x000fe20000000000 */
[----:B--2---:R-:W-:Y:S02]  /*48b0*/  ULEA UR4, UR4, UR5, 0x18 ;  /* 0x0000000504047291 */ /* 0x004fe4000f8ec0ff */
[----:B------:R-:W-:-:S07]  /*48c0*/  ULEA UR5, UR17, UR6, 0x3 ;  /* 0x0000000611057291 */ /* 0x000fce000f8e18ff */
[----:B------:R2:W-:Y:S02]  /*48d0*/  @P0 STS.U8 [UR4+0x1c], R0 ;  /* 0x00001c00ff000988 */ /* 0x0005e40008000004 */
[----:B------:R-:W3:Y:S02]  /*48e0*/  SYNCS.PHASECHK.TRANS64.TRYWAIT P0, [UR5], R3 ;  /* 0x00000003ff0075a7 */ /* 0x000ee40008001105 */
[----:B--23--:R-:W-:Y:S05]  /*48f0*/  @!P0 BRA `(.L_x_91) ;  /* 0x0000004c00348947 */ /* 0x00cfea0003800000 */
.L_x_216:
[----:B------:R-:W-:-:S04]  /*4900*/  UIADD3 UR7, UPT, UPT, UR17, 0x1, URZ ;  /* 0x0000000111077890 */ /* 0x000fc8000fffe0ff */
[----:B------:R-:W-:-:S04]  /*4910*/  UISETP.NE.AND UP0, UPT, UR7, 0x4, UPT ;  /* 0x000000040700788c */ /* 0x000fc8000bf05270 */
[----:B------:R-:W-:Y:S02]  /*4920*/  USEL UR8, URZ, 0x1, UP0 ;  /* 0x00000001ff087887 */ /* 0x000fe40008000000 */
[----:B------:R-:W-:-:S04]  /*4930*/  USEL UR7, UR7, URZ, UP0 ;  /* 0x000000ff07077287 */ /* 0x000fc80008000000 */
[----:B------:R-:W-:Y:S01]  /*4940*/  ULEA UR5, UR7, UR6, 0x3 ;  /* 0x0000000607057291 */ /* 0x000fe2000f8e18ff */
[----:B------:R-:W-:-:S04]  /*4950*/  LOP3.LUT R2, R11, UR8, RZ, 0x3c, !PT ;  /* 0x000000080b027c12 */ /* 0x000fc8000f8e3cff */
[----:B--2---:R-:W-:-:S04]  /*4960*/  SHF.L.U32 R3, R2, 0x1f, RZ ;  /* 0x0000001f02037819 */ /* 0x004fc800000006ff */
[----:B------:R-:W2:Y:S02]  /*4970*/  SYNCS.PHASECHK.TRANS64.TRYWAIT P0, [UR5], R3 ;  /* 0x00000003ff0075a7 */ /* 0x000ea40008001105 */
[----:B--2---:R-:W-:Y:S05]  /*4980*/  @!P0 BRA `(.L_x_92) ;  /* 0x0000004c00288947 */ /* 0x004fea0003800000 */
.L_x_218:
        /* <DEDUP_REMOVED lines=9> */
.L_x_220:
[----:B------:R-:W-:-:S04]  /*4a20*/  UIADD3 UR7, UPT, UPT, UR7, 0x1, URZ ;  /* 0x0000000107077890 */ /* 0x000fc8000fffe0ff */
[----:B------:R-:W-:-:S04]  /*4a30*/  UISETP.NE.AND UP0, UPT, UR7, 0x4, UPT ;  /* 0x000000040700788c */ /* 0x000fc8000bf05270 */
[----:B------:R-:W-:Y:S02]  /*4a40*/  USEL UR5, URZ, 0x1, UP0 ;  /* 0x00000001ff057887 */ /* 0x000fe40008000000 */
[----:B------:R-:W-:-:S04]  /*4a50*/  USEL UR7, UR7, URZ, UP0 ;  /* 0x000000ff07077287 */ /* 0x000fc80008000000 */
[----:B------:R-:W-:Y:S01]  /*4a60*/  ULEA UR7, UR7, UR6, 0x3 ;  /* 0x0000000607077291 */ /* 0x000fe2000f8e18ff */
[----:B--2---:R-:W-:-:S04]  /*4a70*/  LOP3.LUT R3, R2, UR5, RZ, 0x3c, !PT ;  /* 0x0000000502037c12 */ /* 0x004fc8000f8e3cff */
[----:B------:R-:W-:-:S04]  /*4a80*/  SHF.L.U32 R3, R3, 0x1f, RZ ;  /* 0x0000001f03037819 */ /* 0x000fc800000006ff */
[----:B------:R-:W2:Y:S02]  /*4a90*/  SYNCS.PHASECHK.TRANS64.TRYWAIT P0, [UR7], R3 ;  /* 0x00000003ff0075a7 */ /* 0x000ea40008001107 */
[----:B--2---:R-:W-:Y:S05]  /*4aa0*/  @!P0 BRA `(.L_x_94) ;  /* 0x0000004c00108947 */ /* 0x004fea0003800000 */
.L_x_222:
[----:B------:R-:W-:Y:S01]  /*4ab0*/  NOP ;  /* 0x0000000000007918 */ /* 0x000fe20000000000 */
[----:B--2---:R-:W2:Y:S01]  /*4ac0*/  LDS R0, [UR4+0x14] ;  /* 0x00001404ff007984 */ /* 0x004ea20008000800 */
[----:B------:R-:W-:Y:S01]  /*4ad0*/  ULOP3.LUT UR6, UR19, 0xffff, URZ, 0xc0, !UPT ;  /* 0x0000ffff13067892 */ /* 0x000fe2000f8ec0ff */
[----:B------:R-:W-:Y:S01]  /*4ae0*/  UMOV UR8, 0xffff ;  /* 0x0000ffff00087882 */ /* 0x000fe20000000000 */
[----:B------:R-:W-:Y:S02]  /*4af0*/  UMOV UR5, 0x1 ;  /* 0x0000000100057882 */ /* 0x000fe40000000000 */
[----:B------:R-:W-:-:S04]  /*4b00*/  USHF.R.U32.HI UR6, URZ, 0x5, UR6 ;  /* 0x00000005ff067899 */ /* 0x000fc80008011606 */
[----:B------:R-:W-:Y:S02]  /*4b10*/  USHF.L.U32 UR8, UR8, UR6, URZ ;  /* 0x0000000608087299 */ /* 0x000fe400080006ff */
[----:B------:R-:W-:-:S04]  /*4b20*/  USHF.L.U32 UR5, UR5, UR6, URZ ;  /* 0x0000000605057299 */ /* 0x000fc800080006ff */
[----:B--2---:R-:W-:-:S04]  /*4b30*/  LOP3.LUT R0, R0, UR8, RZ, 0xc0, !PT ;  /* 0x0000000800007c12 */ /* 0x004fc8000f8ec0ff */
[----:B------:R-:W-:-:S13]  /*4b40*/  ISETP.NE.AND P0, PT, R0, UR8, PT ;  /* 0x0000000800007c0c */ /* 0x000fda000bf05270 */
[----:B------:R-:W-:Y:S05]  /*4b50*/  @P0 BRA `(.L_x_95) ;  /* 0x0000000000580947 */ /* 0x000fea0003800000 */
[----:B------:R-:W2:Y:S02]  /*4b60*/  LDS R0, [UR4+0x18] ;  /* 0x00001804ff007984 */ /* 0x000ea40008000800 */
[----:B--2---:R-:W-:-:S04]  /*4b70*/  LOP3.LUT R0, R0, UR5, RZ, 0xc0, !PT ;  /* 0x0000000500007c12 */ /* 0x004fc8000f8ec0ff */
[----:B------:R-:W-:-:S13]  /*4b80*/  ISETP.NE.AND P0, PT, R0, UR5, PT ;  /* 0x0000000500007c0c */ /* 0x000fda000bf05270 */
[----:B------:R-:W-:Y:S05]  /*4b90*/  @P0 BRA `(.L_x_96) ;  /* 0x00000000003c0947 */ /* 0x000fea0003800000 */
[----:B------:R-:W2:Y:S01]  /*4ba0*/  S2R R2, SR_LANEID ;  /* 0x0000000000027919 */ /* 0x000ea20000000000 */
[----:B------:R-:W-:Y:S01]  /*4bb0*/  ULOP3.LUT UR8, URZ, UR8, URZ, 0x33, !UPT ;  /* 0x00000008ff087292 */ /* 0x000fe2000f8e33ff */
[----:B------:R-:W-:Y:S01]  /*4bc0*/  LOP3.LUT R4, RZ, UR5, RZ, 0x33, !PT ;  /* 0x00000005ff047c12 */ /* 0x000fe2000f8e33ff */
[----:B------:R-:W-:Y:S02]  /*4bd0*/  VOTEU.ANY UR7, UPT, PT ;  /* 0x0000000000077886 */ /* 0x000fe400038e0100 */
[----:B------:R-:W-:Y:S01]  /*4be0*/  UFLO.U32 UR7, UR7 ;  /* 0x00000007000772bd */ /* 0x000fe200080e0000 */
[----:B------:R-:W3:Y:S01]  /*4bf0*/  REDUX UR5, R4 ;  /* 0x00000000040573c4 */ /* 0x000ee20000000000 */
[----:B------:R-:W-:-:S06]  /*4c00*/  IMAD.U32 R0, RZ, RZ, UR8 ;  /* 0x00000008ff007e24 */ /* 0x000fcc000f8e00ff */
[----:B------:R1:W-:Y:S01]  /*4c10*/  UTCATOMSWS.AND URZ, UR8 ;  /* 0x0000000800ff79e3 */ /* 0x0003e20008000000 */
[----:B------:R-:W4:Y:S01]  /*4c20*/  REDUX UR6, R0 ;  /* 0x00000000000673c4 */ /* 0x000f220000000000 */
[----:B--2---:R-:W-:Y:S01]  /*4c30*/  ISETP.EQ.U32.AND P0, PT, R2, UR7, PT ;  /* 0x0000000702007c0c */ /* 0x004fe2000bf02070 */
[----:B---3--:R-:W-:Y:S01]  /*4c40*/  IMAD.U32 R2, RZ, RZ, UR5 ;  /* 0x00000005ff027e24 */ /* 0x008fe2000f8e00ff */
[----:B----4-:R-:W-:-:S11]  /*4c50*/  MOV R3, UR6 ;  /* 0x0000000600037c02 */ /* 0x010fd60008000f00 */
[----:B------:R1:W-:Y:S04]  /*4c60*/  @P0 ATOMS.AND RZ, [UR4+0x14], R3 ;  /* 0x00001403ffff098c */ /* 0x0003e8000a800004 */
[----:B------:R1:W-:Y:S01]  /*4c70*/  @P0 ATOMS.AND RZ, [UR4+0x18], R2 ;  /* 0x00001802ffff098c */ /* 0x0003e2000a800004 */
[----:B------:R-:W-:Y:S05]  /*4c80*/  BRA `(.L_x_97) ;  /* 0x0000000000147947 */ /* 0x000fea0003800000 */
.L_x_96:
[----:B------:R-:W-:Y:S02]  /*4c90*/  MOV R2, 0x4cb0 ;  /* 0x00004cb000027802 */ /* 0x000fe40000000f00 */
[----:B-1--45:R-:W-:Y:S05]  /*4ca0*/  CALL.REL.NOINC `($__internal_0_$__cuda_sm10x_tcgen05_guardrail_trap_col_being_dealloced_not_returned_by_alloc) ;  /* 0x0000004c006c7944 */ /* 0x032fea0003c00000 */
[----:B------:R-:W-:Y:S05]  /*4cb0*/  BRA `(.L_x_97) ;  /* 0x0000000000087947 */ /* 0x000fea0003800000 */
.L_x_95:
[----:B------:R-:W-:Y:S02]  /*4cc0*/  MOV R2, 0x4ce0 ;  /* 0x00004ce000027802 */ /* 0x000fe40000000f00 */
[----:B-1--45:R-:W-:Y:S05]  /*4cd0*/  CALL.REL.NOINC `($__internal_2_$__cuda_sm10x_tcgen05_guardrail_trap_unallocated_columns_being_dealloced) ;  /* 0x0000004c00787944 */ /* 0x032fea0003c00000 */
.L_x_97:
[----:B------:R-:W-:Y:S01]  /*4ce0*/  NOP ;  /* 0x0000000000007918 */ /* 0x000fe20000000000 */
[----:B-1----:R-:W-:Y:S05]  /*4cf0*/  EXIT ;  /* 0x000000000000794d */ /* 0x002fea0003800000 */
.L_x_79:
[----:B------:R-:W-:-:S09]  /*4d00*/  UISETP.NE.OR UP2, UPT, UR8, 0x3, !UP2 ;  /* 0x000000030800788c */ /* 0x000fd2000d745670 */
[----:B------:R-:W-:Y:S05]  /*4d10*/  BRA.U UP2, `(.L_x_98) ;  /* 0x0000000d02407547 */ /* 0x000fea000b800000 */
[----:B------:R-:W1:Y:S01]  /*4d20*/  LDC R0, c[0x0][0xb30] ;  /* 0x0002cc00ff007b82 */ /* 0x000e620000000800 */
[----:B------:R-:W2:Y:S01]  /*4d30*/  LDCU.64 UR8, c[0x0][0x888] ;  /* 0x00011100ff0877ac */ /* 0x000ea20008000a00 */
[----:B------:R-:W-:Y:S02]  /*4d40*/  HFMA2 R29, -RZ, RZ, 0, 0 ;  /* 0x00000000ff1d7431 */ /* 0x000fe400000001ff */
[----:B------:R-:W-:Y:S01]  /*4d50*/  IMAD.MOV.U32 R31, RZ, RZ, 0x1 ;  /* 0x00000001ff1f7424 */ /* 0x000fe200078e00ff */
[----:B------:R-:W-:Y:S01]  /*4d60*/  MOV R23, 0x1000 ;  /* 0x0000100000177802 */ /* 0x000fe20000000f00 */
[----:B------:R-:W4:Y:S01]  /*4d70*/  LDCU.64 UR4, c[0x0][0x890] ;  /* 0x00011200ff0477ac */ /* 0x000f220008000a00 */
[----:B------:R-:W-:Y:S01]  /*4d80*/  IMAD.MOV.U32 R30, RZ, RZ, RZ ;  /* 0x000000ffff1e7224 */ /* 0x000fe200078e00ff */
[----:B------:R-:W3:Y:S01]  /*4d90*/  LDC R19, c[0x0][0x370] ;  /* 0x0000dc00ff137b82 */ /* 0x000ee20000000800 */
[----:B------:R-:W-:Y:S01]  /*4da0*/  UMOV UR7, 0x400 ;  /* 0x0000040000077882 */ /* 0x000fe20000000000 */
[----:B------:R-:W-:-:S02]  /*4db0*/  UPLOP3.LUT UP1, UPT, UPT, UPT, UPT, 0x40, 0x4 ;  /* 0x000000000004789c */ /* 0x000fc40003f2e870 */
[----:B------:R-:W-:-:S04]  /*4dc0*/  ULEA UR7, UR37, UR7, 0x18 ;  /* 0x0000000725077291 */ /* 0x000fc8000f8ec0ff */
[----:B------:R-:W3:Y:S01]  /*4dd0*/  LDC R2, c[0x0][0xb0c] ;  /* 0x0002c300ff027b82 */ /* 0x000ee20000000800 */
[----:B------:R-:W-:Y:S02]  /*4de0*/  UIADD3 UR13, UPT, UPT, UR7, 0x228, URZ ;  /* 0x00000228070d7890 */ /* 0x000fe4000fffe0ff */
[----:B--2---:R-:W-:Y:S02]  /*4df0*/  UISETP.NE.U32.AND UP2, UPT, UR8, URZ, UPT ;  /* 0x000000ff0800728c */ /* 0x004fe4000bf45070 */
[----:B------:R-:W-:Y:S02]  /*4e00*/  UIADD3 UR17, UPT, UPT, UR7, 0x220, URZ ;  /* 0x0000022007117890 */ /* 0x000fe4000fffe0ff */
[----:B----4-:R-:W-:Y:S01]  /*4e10*/  UISETP.NE.U32.AND UP3, UPT, UR4, URZ, UPT ;  /* 0x000000ff0400728c */ /* 0x010fe2000bf65070 */
[----:B------:R-:W2:Y:S01]  /*4e20*/  LDC R18, c[0x0][0xb20] ;  /* 0x0002c800ff127b82 */ /* 0x000ea20000000800 */
[----:B-1----:R-:W-:Y:S01]  /*4e30*/  ISETP.NE.AND P1, PT, R0, 0x1, PT ;  /* 0x000000010000780c */ /* 0x002fe20003f25270 */
[----:B------:R-:W-:-:S02]  /*4e40*/  UISETP.NE.AND.EX UP2, UPT, UR9, URZ, UPT, UP2 ;  /* 0x000000ff0900728c */ /* 0x000fc4000bf45320 */
[----:B------:R-:W-:Y:S02]  /*4e50*/  UPRMT UR13, UR37, 0x654, UR13 ;  /* 0x00000654250d7896 */ /* 0x000fe4000800000d */
[----:B------:R-:W-:Y:S02]  /*4e60*/  UISETP.NE.AND.EX UP3, UPT, UR5, URZ, UPT, UP3 ;  /* 0x000000ff0500728c */ /* 0x000fe4000bf65330 */
[----:B------:R-:W1:Y:S08]  /*4e70*/  LDC.64 R32, c[0x0][0x348] ;  /* 0x0000d200ff207b82 */ /* 0x000e700000000a00 */
[----:B------:R-:W4:Y:S08]  /*4e80*/  LDC.64 R16, c[0x0][0xb10] ;  /* 0x0002c400ff107b82 */ /* 0x000f300000000a00 */
[----:B------:R-:W1:Y:S08]  /*4e90*/  LDC.64 R6, c[0x0][0xb18] ;  /* 0x0002c600ff067b82 */ /* 0x000e700000000a00 */
[----:B------:R-:W1:Y:S08]  /*4ea0*/  LDC.64 R4, c[0x0][0xb28] ;  /* 0x0002ca00ff047b82 */ /* 0x000e700000000a00 */
[----:B--23--:R-:W1:Y:S02]  /*4eb0*/  LDC R22, c[0x0][0x374] ;  /* 0x0000dd00ff167b82 */ /* 0x00ce640000000800 */
.L_x_107:
[C---:B------:R-:W-:Y:S02]  /*4ec0*/  LEA R0, R30.reuse, UR7, 0x3 ;  /* 0x000000071e007c11 */ /* 0x040fe4000f8e18ff */
[----:B------:R-:W-:Y:S02]  /*4ed0*/  SHF.L.U32 R3, R29, 0x1f, RZ ;  /* 0x0000001f1d037819 */ /* 0x000fe400000006ff */
[----:B------:R-:W-:Y:S02]  /*4ee0*/  LEA R24, R30, UR7, 0x4 ;  /* 0x000000071e187c11 */ /* 0x000fe4000f8e20ff */
[----:B--2---:R-:W2:Y:S02]  /*4ef0*/  SYNCS.PHASECHK.TRANS64.TRYWAIT P0, [R0+URZ+0x250], R3 ;  /* 0x00025003000075a7 */ /* 0x004ea400080011ff */
[----:B--2---:R-:W-:Y:S05]  /*4f00*/  @!P0 BRA `(.L_x_99) ;  /* 0x0000004800108947 */ /* 0x004fea0003800000 */
.L_x_223:
[----:B------:R-:W-:Y:S01]  /*4f10*/  ISETP.GE.AND P0, PT, R40, 0x1, PT ;  /* 0x000000012800780c */ /* 0x000fe20003f06270 */
[----:B------:R-:W3:Y:S01]  /*4f20*/  LDS.128 R24, [R24+0x2e0] ;  /* 0x0002e00018187984 */ /* 0x000ee20000000c00 */
[----:B--2---:R-:W-:Y:S01]  /*4f30*/  VIADD R0, R0, 0x260 ;  /* 0x0000026000007836 */ /* 0x004fe20000000000 */
[----:B------:R-:W-:Y:S01]  /*4f40*/  @!PT LDS RZ, [RZ] ;  /* 0x00000000fffff984 */ /* 0x000fe20000000800 */
[----:B------:R-:W-:Y:S01]  /*4f50*/  @!PT LDS RZ, [RZ] ;  /* 0x00000000fffff984 */ /* 0x000fe20000000800 */
[----:B------:R-:W-:Y:S01]  /*4f60*/  @!PT LDS RZ, [RZ] ;  /* 0x00000000fffff984 */ /* 0x000fe20000000800 */
[----:B------:R-:W-:Y:S01]  /*4f70*/  @!PT LDS RZ, [RZ] ;  /* 0x00000000fffff984 */ /* 0x000fe20000000800 */
[----:B------:R2:W-:Y:S06]  /*4f80*/  MEMBAR.ALL.CTA ;  /* 0x0000000000007992 */ /* 0x0005ec0000008000 */
[----:B--2---:R-:W2:Y:S01]  /*4f90*/  FENCE.VIEW.ASYNC.S ;  /* 0x00000000000073c6 */ /* 0x004ea20000000000 */
[----:B------:R-:W-:Y:S04]  /*4fa0*/  PRMT R0, RZ, 0x654, R0 ;  /* 0x00000654ff007816 */ /* 0x000fe80000000000 */
[----:B--2---:R2:W-:Y:S01]  /*4fb0*/  SYNCS.ARRIVE.TRANS64.RED.A1T0 RZ, [R0+URZ], RZ ;  /* 0x000000ff00ff79a7 */ /* 0x0045e200081004ff */
[----:B---3--:R-:W-:Y:S11]  /*4fc0*/  LOP3.LUT P3, RZ, R26, 0x1, RZ, 0xc0, !PT ;  /* 0x000000011aff7812 */ /* 0x008ff6000786c0ff */
[----:B------:R-:W-:Y:S02]  /*4fd0*/  @!UPT UIADD3 URZ, UPT, UPT, URZ, URZ, URZ ;  /* 0x000000fffffff290 */ /* 0x000fe4000fffe0ff */
[----:B------:R-:W-:Y:S02]  /*4fe0*/  @P3 MOV R13, R24 ;  /* 0x00000018000d3202 */ /* 0x000fe40000000f00 */
[----:B------:R-:W-:Y:S01]  /*4ff0*/  @P3 LOP3.LUT R8, R25, 0xffff, RZ, 0xc0, !PT ;  /* 0x0000ffff19083812 */ /* 0x000fe200078ec0ff */
[----:B--2---:R-:W-:Y:S06]  /*5000*/  @!P0 BRA `(.L_x_100) ;  /* 0x0000000000a48947 */ /* 0x004fec0003800000 */
[----:B-1----:R-:W-:Y:S01]  /*5010*/  IMAD.HI.U32 R35, R22, R7, RZ ;  /* 0x0000000716237227 */ /* 0x002fe200078e00ff */
[----:B------:R-:W-:Y:S02]  /*5020*/  ISETP.NE.AND P0, PT, R6, 0x1, PT ;  /* 0x000000010600780c */ /* 0x000fe40003f05270 */
[----:B------:R-:W-:Y:S01]  /*5030*/  ISETP.NE.AND P2, PT, R40, 0x1, PT ;  /* 0x000000012800780c */ /* 0x000fe20003f45270 */
[----:B----4-:R-:W-:Y:S01]  /*5040*/  IMAD.HI.U32 R34, R19, R16, RZ ;  /* 0x0000001013227227 */ /* 0x010fe200078e00ff */
[----:B------:R-:W-:Y:S02]  /*5050*/  SHF.R.U32.HI R35, RZ, R18, R35 ;  /* 0x00000012ff237219 */ /* 0x000fe40000011623 */
[----:B------:R-:W-:Y:S01]  /*5060*/  ISETP.NE.AND P4, PT, R2, 0x1, PT ;  /* 0x000000010200780c */ /* 0x000fe20003f85270 */
[----:B------:R-:W-:Y:S01]  /*5070*/  IMAD.HI.U32 R36, R13, R16, RZ ;  /* 0x000000100d247227 */ /* 0x000fe200078e00ff */
[----:B------:R-:W-:Y:S02]  /*5080*/  SHF.R.U32.HI R34, RZ, R17, R34 ;  /* 0x00000011ff227219 */ /* 0x000fe40000011622 */
[----:B------:R-:W-:Y:S01]  /*5090*/  SEL R3, R22, R35, !P0 ;  /* 0x0000002316037207 */ /* 0x000fe20004000000 */
[C---:B------:R-:W-:Y:S01]  /*50a0*/  IMAD.HI.U32 R35, R8.reuse, R7, RZ ;  /* 0x0000000708237227 */ /* 0x040fe200078e00ff */
[----:B------:R-:W-:Y:S02]  /*50b0*/  SEL R11, R19, R34, !P4 ;  /* 0x00000022130b7207 */ /* 0x000fe40006000000 */
[----:B------:R-:W-:Y:S01]  /*50c0*/  SHF.R.U32.HI R36, RZ, R17, R36 ;  /* 0x00000011ff247219 */ /* 0x000fe20000011624 */
[----:B------:R-:W-:Y:S01]  /*50d0*/  IMAD.HI.U32 R38, R3, R4, RZ ;  /* 0x0000000403267227 */ /* 0x000fe200078e00ff */
[----:B------:R-:W-:Y:S03]  /*50e0*/  SHF.R.U32.HI R35, RZ, R18, R35 ;  /* 0x00000012ff237219 */ /* 0x000fe60000011623 */
[----:B------:R-:W-:Y:S01]  /*50f0*/  IMAD.HI.U32 R34, R11, R4, RZ ;  /* 0x000000040b227227 */ /* 0x000fe200078e00ff */
[----:B------:R-:W-:Y:S02]  /*5100*/  @P2 SHF.R.U32.HI R3, RZ, R5, R38 ;  /* 0x00000005ff032219 */ /* 0x000fe40000011626 */
[----:B------:R-:W-:Y:S02]  /*5110*/  SEL R9, R8, R35, !P0 ;  /* 0x0000002308097207 */ /* 0x000fe40004000000 */
[----:B------:R-:W-:Y:S01]  /*5120*/  @P2 SHF.R.U32.HI R11, RZ, R5, R34 ;  /* 0x00000005ff0b2219 */ /* 0x000fe20000011622 */
[C---:B------:R-:W-:Y:S01]  /*5130*/  IMAD R10, R40.reuse, R3, RZ ;  /* 0x00000003280a7224 */ /* 0x040fe200078e02ff */
[----:B------:R-:W-:Y:S01]  /*5140*/  SEL R3, R13, R36, !P4 ;  /* 0x000000240d037207 */ /* 0x000fe20006000000 */
[C---:B------:R-:W-:Y:S03]  /*5150*/  IMAD.HI.U32 R14, R9.reuse, R4, RZ ;  /* 0x00000004090e7227 */ /* 0x040fe600078e00ff */
[----:B------:R-:W-:Y:S01]  /*5160*/  ISETP.GE.AND P0, PT, R9, R10, PT ;  /* 0x0000000a0900720c */ /* 0x000fe20003f06270 */
[C---:B------:R-:W-:Y:S01]  /*5170*/  IMAD R12, R40.reuse, R11, RZ ;  /* 0x0000000b280c7224 */ /* 0x040fe200078e02ff */
[-C--:B------:R-:W-:Y:S04]  /*5180*/  SHF.R.U32.HI R14, RZ, R5.reuse, R14 ;  /* 0x00000005ff0e7219 */ /* 0x080fe8000001160e */
[----:B------:R-:W-:Y:S02]  /*5190*/  ISETP.GE.OR P0, PT, R3, R12, P0 ;  /* 0x0000000c0300720c */ /* 0x000fe40000706670 */
[----:B------:R-:W-:Y:S05]  /*51a0*/  SEL R15, R9, R14, !P2 ;  /* 0x0000000e090f7207 */ /* 0x000fea0005000000 */
[----:B------:R-:W-:Y:S04]  /*51b0*/  IMAD.MOV R14, RZ, RZ, -R15 ;  /* 0x000000ffff0e7224 */ /* 0x000fe800078e0a0f */
[----:B------:R-:W-:Y:S02]  /*51c0*/  IMAD R14, R40, R14, R9 ;  /* 0x0000000e280e7224 */ /* 0x000fe400078e0209 */
[C---:B------:R-:W-:Y:S05]  /*51d0*/  @!P0 IMAD.HI.U32 R10, R3.reuse, R4, RZ ;  /* 0x00000004030a8227 */ /* 0x040fea00078e00ff */
[----:B------:R-:W-:Y:S04]  /*51e0*/  @!P0 SHF.R.U32.HI R10, RZ, R5, R10 ;  /* 0x00000005ff0a8219 */ /* 0x000fe8000001160a */
[----:B------:R-:W-:Y:S01]  /*51f0*/  @!P0 SEL R0, R3, R10, !P2 ;  /* 0x0000000a03008207 */ /* 0x000fe20005000000 */
[----:B------:R-:W-:Y:S03]  /*5200*/  IMAD.MOV R10, RZ, RZ, -R3 ;  /* 0x000000ffff0a7224 */ /* 0x000fe600078e0a03 */
[----:B------:R-:W-:Y:S01]  /*5210*/  @!P0 IADD3 R15, PT, PT, R15, -R0, RZ ;  /* 0x800000000f0f8210 */ /* 0x000fe20007ffe0ff */
[----:B------:R-:W-:Y:S01]  /*5220*/  @!P0 IMAD R0, R11, R14, R0 ;  /* 0x0000000e0b008224 */ /* 0x000fe200078e0200 */
[----:B------:R-:W-:Y:S01]  /*5230*/  IADD3 R11, PT, PT, -R9, RZ, RZ ;  /* 0x000000ff090b7210 */ /* 0x000fe20007ffe1ff */
[----:B------:R-:W-:Y:S02]  /*5240*/  IMAD R13, R2, R10, R13 ;  /* 0x0000000a020d7224 */ /* 0x000fe400078e020d */
[----:B------:R-:W-:Y:S02]  /*5250*/  @!P0 IMAD R9, R15, R40, R3 ;  /* 0x000000280f098224 */ /* 0x000fe400078e0203 */
[----:B------:R-:W-:Y:S02]  /*5260*/  @!P0 IMAD.MOV.U32 R3, RZ, RZ, R0 ;  /* 0x000000ffff038224 */ /* 0x000fe400078e0000 */
[----:B------:R-:W-:Y:S02]  /*5270*/  IMAD R8, R6, R11, R8 ;  /* 0x0000000b06087224 */ /* 0x000fe400078e0208 */
[----:B------:R-:W-:Y:S02]  /*5280*/  IMAD R13, R3, R2, R13 ;  /* 0x00000002030d7224 */ /* 0x000fe400078e020d */
[----:B------:R-:W-:Y:S02]  /*5290*/  IMAD R8, R9, R6, R8 ;  /* 0x0000000609087224 */ /* 0x000fe400078e0208 */
.L_x_100:
[----:B------:R-:W-:Y:S05]  /*52a0*/  BRA.U UP1, `(.L_x_101) ;  /* 0x0000000101107547 */ /* 0x000fea000b800000 */
[----:B------:R-:W-:Y:S04]  /*52b0*/  MOV R0, UR6 ;  /* 0x0000000600007c02 */ /* 0x000fe80008000f00 */
[----:B------:R-:W-:Y:S04]  /*52c0*/  SHF.L.U32 R3, R0, 0x1f, RZ ;  /* 0x0000001f00037819 */ /* 0x000fe800000006ff */
[----:B------:R-:W2:Y:S02]  /*52d0*/  SYNCS.PHASECHK.TRANS64.TRYWAIT P0, [UR7+0x248], R3 ;  /* 0x00024803ff0075a7 */ /* 0x000ea40008001107 */
[----:B--2---:R-:W-:Y:S05]  /*52e0*/  @!P0 BRA `(.L_x_102) ;  /* 0x00000044002c8947 */ /* 0x004fea0003800000 */
.L_x_101:
[----:B------:R-:W-:Y:S02]  /*52f0*/  R2UR UR19, R21 ;  /* 0x00000000151372ca */ /* 0x000fe400000e0000 */
[----:B------:R-:W-:Y:S02]  /*5300*/  R2UR UR18, R20 ;  /* 0x00000000141272ca */ /* 0x000fe400000e0000 */
[----:B------:R-:W-:Y:S02]  /*5310*/  ISETP.NE.U32.AND P2, PT, RZ, UR4, PT ;  /* 0x00000004ff007c0c */ /* 0x000fe4000bf45070 */
[----:B------:R-:W-:Y:S02]  /*5320*/  SHF.L.U32 R12, R31, 0x1f, RZ ;  /* 0x0000001f1f0c7819 */ /* 0x000fe400000006ff */
[----:B------:R-:W-:Y:S05]  /*5330*/  ISETP.NE.AND.EX P2, PT, RZ, UR5, PT, P2 ;  /* 0x00000005ff007c0c */ /* 0x000fea000bf45320 */
[----:B------:R-:W-:Y:S02]  /*5340*/  USHF.L.U32 UR19, UR19, 0x6, URZ ;  /* 0x0000000613137899 */ /* 0x000fe400080006ff */
[----:B------:R-:W-:Y:S01]  /*5350*/  USHF.L.U32 UR18, UR18, 0x7, URZ ;  /* 0x0000000712127899 */ /* 0x000fe200080006ff */
[----:B------:R-:W-:Y:S11]  /*5360*/  BRA.U !UP3, `(.L_x_103) ;  /* 0x000000010b347547 */ /* 0x000ff6000b800000 */
[----:B------:R-:W-:Y:S01]  /*5370*/  UPLOP3.LUT UP0, UPT, UPT, UPT, UP2, 0x80, 0x8 ;  /* 0x000000000008789c */ /* 0x000fe20003f0f020 */
[----:B--2---:R-:W-:Y:S02]  /*5380*/  HFMA2 R0, -RZ, RZ, 0, 5.9604644775390625e-08 ;  /* 0x00000001ff007431 */ /* 0x004fe400000001ff */
[----:B------:R-:W-:Y:S03]  /*5390*/  IMAD.MOV.U32 R91, RZ, RZ, 0x1 ;  /* 0x00000001ff5b7424 */ /* 0x000fe600078e00ff */
[----:B------:R-:W-:Y:S05]  /*53a0*/  PLOP3.LUT P0, PT, PT, PT, UP0, 0x80, 0x8 ;  /* 0x000000000008781c */ /* 0x000fea0003f0f008 */
[----:B------:R-:W2:Y:S01]  /*53b0*/  @UP0 LDCU.64 UR10, c[0x0][0x888] ;  /* 0x00011100ff0a07ac */ /* 0x000ea20008000a00 */
[----:B------:R-:W-:Y:S07]  /*53c0*/  @UP0 UIMAD UR8, UR36, UR4, URZ ;  /* 0x00000004240802a4 */ /* 0x000fee000f8e02ff */
[----:B------:R-:W-:Y:S01]  /*53d0*/  @!P0 PRMT R91, R0, 0x7610, R91 ;  /* 0x00007610005b8816 */ /* 0x000fe2000000005b */
[----:B--2---:R-:W-:Y:S03]  /*53e0*/  @UP0 UIMAD.WIDE UR10, UR8, 0x4, UR10 ;  /* 0x00000004080a08a5 */ /* 0x004fe6000f8e020a */
[----:B------:R-:W2:Y:S03]  /*53f0*/  @!UP0 LDCU UR8, c[0x0][0x880] ;  /* 0x00011000ff0887ac */ /* 0x000ea60008000800 */
[----:B------:R-:W-:Y:S01]  /*5400*/  IMAD.U32 R10, RZ, RZ, UR10 ;  /* 0x0000000aff0a7e24 */ /* 0x000fe2000f8e00ff */
[----:B------:R-:W-:Y:S05]  /*5410*/  MOV R11, UR11 ;  /* 0x0000000b000b7c02 */ /* 0x000fea0008000f00 */
[----:B-----5:R3:W5:Y:S02]  /*5420*/  @P0 LDG.E R50, desc[UR46][R10.64] ;  /* 0x0000002e0a320981 */ /* 0x020764000c1e1900 */
[----:B--23--:R-:W-:Y:S07]  /*5430*/  @!P0 IMAD.U32 R50, RZ, RZ, UR8 ;  /* 0x00000008ff328e24 */ /* 0x00cfee000f8e00ff */
.L_x_103:
[----:B-----5:R-:W-:Y:S01]  /*5440*/  @!P2 ISETP.EQ.AND P0, PT, R50, RZ, PT ;  /* 0x000000ff3200a20c */ /* 0x020fe20003f02270 */
[----:B------:R-:W-:Y:S01]  /*5450*/  @!UPT UIADD3 URZ, UPT, UPT, URZ, URZ, URZ ;  /* 0x000000fffffff290 */ /* 0x000fe2000fffe0ff */
[----:B------:R-:W-:Y:S11]  /*5460*/  @!P2 BRA `(.L_x_104) ;  /* 0x000000000014a947 */ /* 0x000ff60003800000 */
[----:B------:R-:W-:Y:S02]  /*5470*/  LOP3.LUT P2, RZ, R91, 0xff, RZ, 0xc0, !PT ;  /* 0x000000ff5bff7812 */ /* 0x000fe4000784c0ff */
[----:B------:R-:W-:Y:S04]  /*5480*/  PLOP3.LUT P0, PT, PT, PT, UP0, 0x80, 0x8 ;  /* 0x000000000008781c */ /* 0x000fe80003f0f008 */
[----:B------:R-:W-:Y:S07]  /*5490*/  PLOP3.LUT P0, PT, P0, PT, PT, 0x8, 0x80 ;  /* 0x000000000080781c */ /* 0x000fee000070e170 */
[----:B------:R-:W-:Y:S11]  /*54a0*/  @P2 ISETP.EQ.AND P0, PT, R50, RZ, PT ;  /* 0x000000ff3200220c */ /* 0x000ff60003f02270 */
[----:B------:R-:W-:Y:S02]  /*54b0*/  @!UPT UIADD3 URZ, UPT, UPT, URZ, URZ, URZ ;  /* 0x000000fffffff290 */ /* 0x000fe4000fffe0ff */
.L_x_104:
[----:B------:R-:W3:Y:S01]  /*54c0*/  SYNCS.PHASECHK.TRANS64.TRYWAIT P2, [UR7+0x230], R12 ;  /* 0x0002300cff0075a7 */ /* 0x000ee20008041107 */
[----:B------:R-:W-:Y:S04]  /*54d0*/  ELECT P4, URZ, PT ;  /* 0x0000000000ff782f */ /* 0x000fe80003880000 */
[----:B------:R-:W-:Y:S11]  /*54e0*/  PLOP3.LUT P4, PT, P0, P4, PT, 0xf2, 0x2f ;  /* 0x00000000002f781c */ /* 0x000ff60000789e72 */
[----:B------:R-:W-:Y:S02]  /*54f0*/  @!UPT UIADD3 URZ, UPT, UPT, URZ, URZ, URZ ;  /* 0x000000fffffff290 */ /* 0x000fe4000fffe0ff */
[----:B-1----:R-:W-:Y:S05]  /*5500*/  @!P4 IADD3 R21, P0, PT, R32, 0x580, RZ ;  /* 0x000005802015c810 */ /* 0x002fea0007f1e0ff */
[----:B------:R-:W-:Y:S01]  /*5510*/  @!P4 IMAD.X R20, RZ, RZ, R33, P0 ;  /* 0x000000ffff14c224 */ /* 0x000fe200000e0621 */
[----:B---3--:R-:W-:Y:S07]  /*5520*/  @!P2 BRA `(.L_x_105) ;  /* 0x0000004000b4a947 */ /* 0x008fee0003800000 */
.L_x_226:
[----:B------:R-:W3:Y:S01]  /*5530*/  LDC.64 R14, c[0x0][0xb10] ;  /* 0x0002c400ff0e7b82 */ /* 0x000ee20000000a00 */
[----:B------:R-:W-:Y:S01]  /*5540*/  @!P4 R2UR UR8, R20 ;  /* 0x000000001408c2ca */ /* 0x000fe200000e0000 */
[----:B------:R-:W-:Y:S01]  /*5550*/  VOTEU.ALL UP1, P4 ;  /* 0x0000000000ff7886 */ /* 0x000fe20002020000 */
[----:B------:R-:W-:Y:S01]  /*5560*/  @!P4 R2UR UR9, R21 ;  /* 0x000000001509c2ca */ /* 0x000fe200000e0000 */
[----:B------:R-:W-:Y:S01]  /*5570*/  UMOV UR10, 0x0 ;  /* 0x00000000000a7882 */ /* 0x000fe20000000000 */
[----:B------:R-:W-:Y:S03]  /*5580*/  UMOV UR11, 0x10000000 ;  /* 0x10000000000b7882 */ /* 0x000fe60000000000 */
[----:B------:R-:W5:Y:S01]  /*5590*/  LDC.64 R10, c[0x0][0xb18] ;  /* 0x0002c600ff0a7b82 */ /* 0x000f620000000a00 */
[----:B------:R-:W-:Y:S01]  /*55a0*/  @!UP1 UIADD3 UR16, UPT, UPT, UR7, 0x400, URZ ;  /* 0x0000040007109890 */ /* 0x000fe2000fffe0ff */
[----:B------:R-:W-:Y:S01]  /*55b0*/  @P3 SHF.R.U32.HI R28, RZ, 0x10, R25 ;  /* 0x00000010ff1c3819 */ /* 0x000fe20000011619 */
[----:B------:R-:W-:Y:S01]  /*55c0*/  VOTEU.ALL UP1, P4 ;  /* 0x0000000000ff7886 */ /* 0x000fe20002020000 */
[----:B------:R-:W-:Y:S01]  /*55d0*/  UMOV UR20, UR36 ;  /* 0x0000002400147c82 */ /* 0x000fe20008000000 */
[----:B------:R-:W-:Y:S03]  /*55e0*/  VIADD R30, R30, 0x1 ;  /* 0x000000011e1e7836 */ /* 0x000fe60000000000 */
[----:B--2---:R-:W2:Y:S01]  /*55f0*/  @!P1 LDC R0, c[0x0][0xb20] ;  /* 0x0002c800ff009b82 */ /* 0x004ea20000000800 */
[----:B------:R-:W-:Y:S01]  /*5600*/  IMAD.U32 R21, RZ, RZ, UR8 ;  /* 0x00000008ff157e24 */ /* 0x000fe2000f8e00ff */
[----:B------:R-:W-:Y:S06]  /*5610*/  UPRMT UR8, UR37, 0x654, UR17 ;  /* 0x0000065425087896 */ /* 0x000fec0008000011 */
[----:B-1----:R-:W1:Y:S01]  /*5620*/  @!P1 LDC R3, c[0x0][0xb0c] ;  /* 0x0002c300ff039b82 */ /* 0x002e620000000800 */
[----:B------:R-:W-:Y:S01]  /*5630*/  IMAD.U32 R20, RZ, RZ, UR9 ;  /* 0x00000009ff147e24 */ /* 0x000fe2000f8e00ff */
[----:B------:R-:W-:Y:S04]  /*5640*/  @!P4 R2UR UR15, R21 ;  /* 0x00000000150fc2ca */ /* 0x000fe800000e0000 */
[----:B------:R-:W-:Y:S01]  /*5650*/  @!P4 R2UR UR14, R20 ;  /* 0x00000000140ec2ca */ /* 0x000fe200000e0000 */
[----:B------:R-:W-:Y:S11]  /*5660*/  @!P4 IMAD.MOV.U32 R20, RZ, RZ, 0x1000 ;  /* 0x00001000ff14c424 */ /* 0x000ff600078e00ff */
[----:B------:R-:W-:Y:S01]  /*5670*/  @!UPT UIADD3 URZ, UPT, UPT, URZ, URZ, URZ ;  /* 0x000000fffffff290 */ /* 0x000fe2000fffe0ff */
[----:B------:R1:W-:Y:S01]  /*5680*/  @!UP1 UTMALDG.3D [UR16], [UR14], desc[UR10] ;  /* 0x00000a100e0095b4 */ /* 0x0003e20008011000 */
[----:B------:R1:W-:Y:S02]  /*5690*/  @!P4 SYNCS.ARRIVE.TRANS64.RED.A0TR RZ, [UR7+0x220], R20 ;  /* 0x00022014ffffc9a7 */ /* 0x0003e40008300407 */
[----:B-1----:R-:W-:Y:S01]  /*56a0*/  @!P1 ISETP.NE.AND P2, PT, R3, 0x1, PT ;  /* 0x000000010300980c */ /* 0x002fe20003f45270 */
[C---:B---3--:R-:W-:Y:S01]  /*56b0*/  @!P1 IMAD.HI.U32 R14, R13.reuse, R14, RZ ;  /* 0x0000000e0d0e9227 */ /* 0x048fe200078e00ff */
[----:B-----5:R-:W-:Y:S03]  /*56c0*/  @!P1 ISETP.NE.AND P0, PT, R10, 0x1, PT ;  /* 0x000000010a00980c */ /* 0x020fe60003f05270 */
[C---:B------:R-:W-:Y:S01]  /*56d0*/  @!P1 IMAD.HI.U32 R11, R8.reuse, R11, RZ ;  /* 0x0000000b080b9227 */ /* 0x040fe200078e00ff */
[----:B------:R-:W-:Y:S04]  /*56e0*/  @!P1 SHF.R.U32.HI R14, RZ, R15, R14 ;  /* 0x0000000fff0e9219 */ /* 0x000fe8000001160e */
[----:B--2---:R-:W-:Y:S01]  /*56f0*/  @!P1 SHF.R.U32.HI R9, RZ, R0, R11 ;  /* 0x00000000ff099219 */ /* 0x004fe2000001160b */
[----:B------:R-:W-:Y:S01]  /*5700*/  SYNCS.ARRIVE.TRANS64.RED.A1T0 RZ, [UR8], RZ ;  /* 0x000000ffffff79a7 */ /* 0x000fe20008100408 */
[----:B------:R-:W-:Y:S02]  /*5710*/  @!P1 SEL R14, R13, R14, !P2 ;  /* 0x0000000e0d0e9207 */ /* 0x000fe40005000000 */
[----:B------:R-:W-:Y:S01]  /*5720*/  @!P1 SEL R9, R8, R9, !P0 ;  /* 0x0000000908099207 */ /* 0x000fe20004000000 */
[----:B------:R-:W1:Y:S04]  /*5730*/  SYNCS.PHASECHK.TRANS64.TRYWAIT P5, [UR7+0x238], R12 ;  /* 0x0002380cff0075a7 */ /* 0x000e6800080a1107 */
[----:B------:R-:W-:Y:S02]  /*5740*/  @!P1 IMAD.IADD R0, R9, 0x1, -R14 ;  /* 0x0000000109009824 */ /* 0x000fe400078e0a0e */
[----:B------:R-:W-:Y:S02]  /*5750*/  @!P1 IMAD.IADD R9, R14, 0x1, -R9 ;  /* 0x000000010e099824 */ /* 0x000fe400078e0a09 */
[----:B------:R-:W-:Y:S02]  /*5760*/  @!P1 IMAD R13, R0, R3, R13 ;  /* 0x00000003000d9224 */ /* 0x000fe400078e020d */
[----:B------:R-:W-:Y:S01]  /*5770*/  @!P1 IMAD R8, R9, R10, R8 ;  /* 0x0000000a09089224 */ /* 0x000fe200078e0208 */
[----:B-1----:R-:W-:Y:S06]  /*5780*/  @!P5 BRA `(.L_x_106) ;  /* 0x000000400034d947 */ /* 0x002fec0003800000 */
.L_x_228:
[----:B-1----:R-:W-:Y:S01]  /*5790*/  @!P4 IADD3 R3, P0, PT, R32, 0x580, RZ ;  /* 0x000005802003c810 */ /* 0x002fe20007f1e0ff */
[----:B------:R-:W-:Y:S01]  /*57a0*/  VOTEU.ALL UP1, P4 ;  /* 0x0000000000ff7886 */ /* 0x000fe20002020000 */
[----:B------:R-:W-:Y:S01]  /*57b0*/  UMOV UR20, 0x0 ;  /* 0x0000000000147882 */ /* 0x000fe20000000000 */
[----:B------:R-:W-:Y:S01]  /*57c0*/  UMOV UR21, 0x10000000 ;  /* 0x1000000000157882 */ /* 0x000fe20000000000 */
[----:B------:R-:W-:Y:S01]  /*57d0*/  @!P4 R2UR UR9, R3 ;  /* 0x000000000309c2ca */ /* 0x000fe200000e0000 */
[----:B------:R-:W-:Y:S01]  /*57e0*/  @!P4 IMAD.X R0, RZ, RZ, R33, P0 ;  /* 0x000000ffff00c224 */ /* 0x000fe200000e0621 */
[----:B------:R-:W-:Y:S01]  /*57f0*/  @!UP1 UIADD3 UR10, UPT, UPT, UR18, 0x40, URZ ;  /* 0x00000040120a9890 */ /* 0x000fe2000fffe0ff */
[----:B------:R-:W-:Y:S01]  /*5800*/  ISETP.NE.AND P0, PT, R30, 0x2, PT ;  /* 0x000000021e00780c */ /* 0x000fe20003f05270 */
[----:B------:R-:W-:Y:S01]  /*5810*/  UMOV UR11, UR19 ;  /* 0x00000013000b7c82 */ /* 0x000fe20008000000 */
[----:B------:R-:W-:Y:S01]  /*5820*/  UMOV UR12, UR36 ;  /* 0x00000024000c7c82 */ /* 0x000fe20008000000 */
[----:B------:R-:W-:Y:S01]  /*5830*/  @!P4 R2UR UR8, R0 ;  /* 0x000000000008c2ca */ /* 0x000fe200000e0000 */
[----:B------:R-:W-:Y:S01]  /*5840*/  IMAD.IADD R20, R8, 0x1, R83 ;  /* 0x0000000108147824 */ /* 0x000fe200078e0253 */
[----:B------:R-:W-:Y:S01]  /*5850*/  @P3 R2UR UR36, R28 ;  /* 0x000000001c2432ca */ /* 0x000fe200000e0000 */
[----:B------:R-:W-:Y:S01]  /*5860*/  IMAD.IADD R21, R13, 0x1, R90 ;  /* 0x000000010d157824 */ /* 0x000fe200078e025a */
[----:B------:R-:W-:Y:S02]  /*5870*/  SEL R0, RZ, 0x1, P0 ;  /* 0x00000001ff007807 */ /* 0x000fe40000000000 */
[----:B------:R-:W-:Y:S01]  /*5880*/  LOP3.LUT R31, R31, 0x1, RZ, 0x3c, !PT ;  /* 0x000000011f1f7812 */ /* 0x000fe200078e3cff */
[----:B------:R-:W-:Y:S01]  /*5890*/  IMAD.U32 R10, RZ, RZ, UR9 ;  /* 0x00000009ff0a7e24 */ /* 0x000fe2000f8e00ff */
[----:B------:R-:W-:Y:S01]  /*58a0*/  @!UP1 UIADD3 UR9, UPT, UPT, UR7, 0x228, URZ ;  /* 0x0000022807099890 */ /* 0x000fe2000fffe0ff */
[----:B------:R-:W-:Y:S02]  /*58b0*/  LOP3.LUT R29, R29, R0, RZ, 0x3c, !PT ;  /* 0x000000001d1d7212 */ /* 0x000fe400078e3cff */
[----:B------:R-:W-:Y:S02]  /*58c0*/  SEL R30, R30, RZ, P0 ;  /* 0x000000ff1e1e7207 */ /* 0x000fe40000000000 */
[----:B------:R-:W-:Y:S01]  /*58d0*/  IMAD.U32 R11, RZ, RZ, UR8 ;  /* 0x00000008ff0b7e24 */ /* 0x000fe2000f8e00ff */
[----:B------:R-:W-:Y:S01]  /*58e0*/  @!P4 R2UR UR14, R10 ;  /* 0x000000000a0ec2ca */ /* 0x000fe200000e0000 */
[----:B------:R-:W-:Y:S01]  /*58f0*/  @!UP1 UIADD3 UR8, UPT, UPT, UR7, 0x1400, URZ ;  /* 0x0000140007089890 */ /* 0x000fe2000fffe0ff */
[----:B------:R-:W-:Y:S02]  /*5900*/  VOTEU.ALL UP1, P4 ;  /* 0x0000000000ff7886 */ /* 0x000fe40002020000 */
[----:B------:R-:W-:Y:S11]  /*5910*/  @!P4 R2UR UR15, R11 ;  /* 0x000000000b0fc2ca */ /* 0x000ff600000e0000 */
[----:B------:R-:W-:Y:S02]  /*5920*/  @!UPT UIADD3 URZ, UPT, UPT, URZ, URZ, URZ ;  /* 0x000000fffffff290 */ /* 0x000fe4000fffe0ff */
[----:B------:R2:W-:Y:S01]  /*5930*/  @!UP1 UTMALDG.3D [UR8], [UR14], desc[UR20] ;  /* 0x000014080e0095b4 */ /* 0x0005e20008011000 */
[----:B------:R2:W-:Y:S01]  /*5940*/  @!P4 SYNCS.ARRIVE.TRANS64.RED.A0TR RZ, [UR7+0x228], R23 ;  /* 0x00022817ffffc9a7 */ /* 0x0005e20008300407 */
[----:B------:R-:W-:Y:S01]  /*5950*/  UPLOP3.LUT UP1, UPT, UPT, UPT, UPT, 0x80, 0x8 ;  /* 0x000000000008789c */ /* 0x000fe20003f2f070 */
[----:B------:R-:W-:Y:S01]  /*5960*/  SYNCS.ARRIVE.TRANS64.RED.A1T0 RZ, [UR13], RZ ;  /* 0x000000ffffff79a7 */ /* 0x000fe2000810040d */
[----:B------:R-:W-:Y:S09]  /*5970*/  @P3 BRA `(.L_x_107) ;  /* 0xfffffff400503947 */ /* 0x000ff2000383ffff */
[----:B------:R-:W-:-:S04]  /*5980*/  SHF.L.U32 R3, R31, 0x1f, RZ ;  /* 0x0000001f1f037819 */ /* 0x000fc800000006ff */
[----:B------:R-:W1:Y:S02]  /*5990*/  SYNCS.PHASECHK.TRANS64.TRYWAIT P0, [UR7+0x230], R3 ;  /* 0x00023003ff0075a7 */ /* 0x000e640008001107 */
[----:B-1----:R-:W-:Y:S05]  /*59a0*/  @!P0 BRA `(.L_x_108) ;  /* 0x0000003c00c48947 */ /* 0x002fea0003800000 */
.L_x_230:
[----:B-1----:R-:W-:-:S07]  /*59b0*/  MOV R0, UR7 ;  /* 0x0000000700007c02 */ /* 0x002fce0008000f00 */
.L_x_109:
[----:B-1----:R-:W-:-:S04]  /*59c0*/  SHF.L.U32 R3, R31, 0x1f, RZ ;  /* 0x0000001f1f037819 */ /* 0x002fc800000006ff */
[----:B------:R1:W3:Y:S03]  /*59d0*/  SYNCS.PHASECHK.TRANS64.TRYWAIT P0, [R0+URZ+0x238], R3 ;  /* 0x00023803000075a7 */ /* 0x0002e600080011ff */
[----:B---3--:R-:W-:Y:S05]  /*59e0*/  @!P0 NANOSLEEP.SYNCS 0x989680 ;  /* 0x009896800000895d */ /* 0x008fea0003900000 */
[----:B------:R-:W3:Y:S02]  /*59f0*/  @!P0 SYNCS.PHASECHK.TRANS64 P0, [R0+URZ+0x238], R3 ;  /* 0x00023803000085a7 */ /* 0x000ee400080010ff */
[----:B--23--:R-:W-:Y:S05]  /*5a00*/  @P0 EXIT ;  /* 0x000000000000094d */ /* 0x00cfea0003800000 */
[----:B------:R-:W-:Y:S05]  /*5a10*/  BRA `(.L_x_109) ;  /* 0xfffffffc00e87947 */ /* 0x000fea000383ffff */
.L_x_98:
[----:B------:R-:W-:-:S06]  /*5a20*/  UISETP.GE.AND UP1, UPT, UR8, 0x4, UPT ;  /* 0x000000040800788c */ /* 0x000fcc000bf26270 */
[----:B------:R-:W-:-:S13]  /*5a30*/  PLOP3.LUT P0, PT, PT, PT, UP1, 0x80, 0x8 ;  /* 0x000000000008781c */ /* 0x000fda0003f0f018 */
[----:B------:R-:W-:Y:S05]  /*5a40*/  @!P0 EXIT ;  /* 0x000000000000894d */ /* 0x000fea0003800000 */
[----:B------:R-:W-:Y:S01]  /*5a50*/  BAR.SYNC.DEFER_BLOCKING 0x6, 0xa0 ;  /* 0x0182800000007b1d */ /* 0x000fe20000010000 */
[C---:B------:R-:W-:Y:S01]  /*5a60*/  IMAD.SHL.U32 R2, R103.reuse, 0x40, RZ ;  /* 0x0000004067027824 */ /* 0x040fe200078e00ff */
[C---:B------:R-:W-:Y:S01]  /*5a70*/  LOP3.LUT R105, R103.reuse, 0x60, RZ, 0xc0, !PT ;  /* 0x0000006067697812 */ /* 0x040fe200078ec0ff */
[C---:B------:R-:W-:Y:S02]  /*5a80*/  IMAD.SHL.U32 R95, R103.reuse, 0x20, RZ ;  /* 0x00000020675f7824 */ /* 0x040fe400078e00ff */
[----:B------:R-:W-:Y:S02]  /*5a90*/  HFMA2 R44, -RZ, RZ, 0, 0 ;  /* 0x00000000ff2c7431 */ /* 0x000fe400000001ff */
[C---:B------:R-:W-:Y:S01]  /*5aa0*/  IMAD.SHL.U32 R0, R103.reuse, 0x8, RZ ;  /* 0x0000000867007824 */ /* 0x040fe200078e00ff */
[----:B------:R-:W-:Y:S01]  /*5ab0*/  UMOV UR49, 0x400 ;  /* 0x0000040000317882 */ /* 0x000fe20000000000 */
[----:B------:R-:W1:Y:S01]  /*5ac0*/  LDC R93, c[0x0][0x370] ;  /* 0x0000dc00ff5d7b82 */ /* 0x000e620000000800 */
[----:B------:R-:W-:Y:S01]  /*5ad0*/  ULEA UR49, UR37, UR49, 0x18 ;  /* 0x0000003125317291 */ /* 0x000fe2000f8ec0ff */
[----:B------:R-:W-:Y:S01]  /*5ae0*/  LOP3.LUT R5, R2, 0x180, RZ, 0xc0, !PT ;  /* 0x0000018002057812 */ /* 0x000fe200078ec0ff */
[----:B------:R-:W-:Y:S01]  /*5af0*/  IMAD.U32 R46, R103, 0x10000, RZ ;  /* 0x00010000672e7824 */ /* 0x000fe200078e00ff */
[----:B------:R-:W-:Y:S01]  /*5b00*/  LOP3.LUT R95, R95, 0xc00, RZ, 0xc0, !PT ;  /* 0x00000c005f5f7812 */ /* 0x000fe200078ec0ff */
[----:B------:R-:W-:Y:S01]  /*5b10*/  UIADD3 UR4, UPT, UPT, UR49, 0x2400, URZ ;  /* 0x0000240031047890 */ /* 0x000fe2000fffe0ff */
[----:B------:R-:W-:Y:S01]  /*5b20*/  LOP3.LUT R0, R5, 0x30, R0, 0xf8, !PT ;  /* 0x0000003005007812 */ /* 0x000fe200078ef800 */
[----:B------:R-:W-:Y:S01]  /*5b30*/  IMAD.SHL.U32 R5, R103, 0x2, RZ ;  /* 0x0000000267057824 */ /* 0x000fe200078e00ff */
[----:B------:R-:W2:Y:S01]  /*5b40*/  LDC R42, c[0x0][0xb0c] ;  /* 0x0002c300ff2a7b82 */ /* 0x000ea20000000800 */
[----:B------:R-:W-:Y:S01]  /*5b50*/  LOP3.LUT R95, R95, 0x40, R2, 0xf8, !PT ;  /* 0x000000405f5f7812 */ /* 0x000fe200078ef802 */
[----:B------:R-:W-:Y:S01]  /*5b60*/  IMAD.MOV.U32 R102, RZ, RZ, RZ ;  /* 0x000000ffff667224 */ /* 0x000fe200078e00ff */
[----:B------:R-:W-:Y:S01]  /*5b70*/  LOP3.LUT R46, R46, 0x600000, RZ, 0xc0, !PT ;  /* 0x006000002e2e7812 */ /* 0x000fe200078ec0ff */
[----:B------:R-:W-:Y:S01]  /*5b80*/  IMAD.MOV.U32 R107, RZ, RZ, RZ ;  /* 0x000000ffff6b7224 */ /* 0x000fe200078e00ff */
[----:B------:R-:W-:-:S02]  /*5b90*/  LOP3.LUT R0, R0, 0x20, R5, 0x78, !PT ;  /* 0x0000002000007812 */ /* 0x000fc400078e7805 */
[----:B------:R-:W-:Y:S02]  /*5ba0*/  CS2R R100, SRZ ;  /* 0x0000000000647805 */ /* 0x000fe4000001ff00 */
[----:B------:R-:W-:Y:S01]  /*5bb0*/  LOP3.LUT R95, R95, 0x200, R2, 0xf8, !PT ;  /* 0x000002005f5f7812 */ /* 0x000fe200078ef802 */
[----:B------:R-:W4:Y:S01]  /*5bc0*/  LDC R92, c[0x0][0xb20] ;  /* 0x0002c800ff5c7b82 */ /* 0x000f220000000800 */
[----:B------:R-:W3:Y:S01]  /*5bd0*/  LDS R3, [UR49+0x300] ;  /* 0x00030031ff037984 */ /* 0x000ee20008000800 */
[----:B------:R-:W-:Y:S01]  /*5be0*/  LOP3.LUT R103, R103, 0x2, RZ, 0xc0, !PT ;  /* 0x0000000267677812 */ /* 0x000fe200078ec0ff */
[----:B------:R-:W-:Y:S01]  /*5bf0*/  IMAD.MOV.U32 R99, RZ, RZ, RZ ;  /* 0x000000ffff637224 */ /* 0x000fe200078e00ff */
[----:B------:R-:W-:Y:S01]  /*5c00*/  LOP3.LUT R95, R95, R0, RZ, 0xfc, !PT ;  /* 0x000000005f5f7212 */ /* 0x000fe200078efcff */
[----:B------:R-:W-:Y:S01]  /*5c10*/  IMAD.U32 R104, RZ, RZ, UR4 ;  /* 0x00000004ff687e24 */ /* 0x000fe2000f8e00ff */
[----:B------:R-:W-:Y:S01]  /*5c20*/  IADD3 R97, PT, PT, -R103, RZ, RZ ;  /* 0x000000ff67617210 */ /* 0x000fe20007ffe1ff */
[----:B------:R-:W1:Y:S01]  /*5c30*/  LDCU.64 UR52, c[0x0][0x348] ;  /* 0x00006900ff3477ac */ /* 0x000e620008000a00 */
[----:B------:R-:W1:Y:S01]  /*5c40*/  LDC R41, c[0x0][0xb30] ;  /* 0x0002cc00ff297b82 */ /* 0x000e620000000800 */
[----:B------:R-:W1:Y:S01]  /*5c50*/  LDCU.64 UR38, c[0x0][0x888] ;  /* 0x00011100ff2677ac */ /* 0x000e620008000a00 */
[----:B------:R-:W1:Y:S06]  /*5c60*/  LDCU.64 UR44, c[0x0][0x890] ;  /* 0x00011200ff2c77ac */ /* 0x000e6c0008000a00 */
[----:B------:R-:W1:Y:S01]  /*5c70*/  LDC.64 R88, c[0x0][0xb10] ;  /* 0x0002c400ff587b82 */ /* 0x000e620000000a00 */
[----:B------:R-:W-:-:S07]  /*5c80*/  UIADD3 UR48, UPT, UPT, UR49, 0x400, URZ ;  /* 0x0000040031307890 */ /* 0x000fce000fffe0ff */
[----:B------:R-:W1:Y:S08]  /*5c90*/  LDC.64 R38, c[0x0][0xb18] ;  /* 0x0002c600ff267b82 */ /* 0x000e700000000a00 */
[----:B------:R-:W1:Y:S08]  /*5ca0*/  LDC.64 R36, c[0x0][0xb28] ;  /* 0x0002ca00ff247b82 */ /* 0x000e700000000a00 */
[----:B------:R-:W1:Y:S01]  /*5cb0*/  LDC.64 R86, c[0x0][0x8b0] ;  /* 0x00022c00ff567b82 */ /* 0x000e620000000a00 */
[----:B---3--:R-:W-:-:S07]  /*5cc0*/  IMAD.IADD R46, R3, 0x1, R46 ;  /* 0x00000001032e7824 */ /* 0x008fce00078e022e */
[----:B------:R-:W3:Y:S08]  /*5cd0*/  LDC.64 R84, c[0x0][0x8a8] ;  /* 0x00022a00ff547b82 */ /* 0x000ef00000000a00 */
[----:B--2-4-:R-:W1:Y:S02]  /*5ce0*/  LDC R94, c[0x0][0x374] ;  /* 0x0000dd00ff5e7b82 */ /* 0x014e640000000800 */
.L_x_135:
[----:B------:R-:W-:Y:S02]  /*5cf0*/  LEA R0, R107, UR49, 0x3 ;  /* 0x000000316b007c11 */ /* 0x000fe4000f8e18ff */
[----:B------:R-:W-:Y:S02]  /*5d00*/  SHF.L.U32 R3, R101, 0x1f, RZ ;  /* 0x0000001f65037819 */ /* 0x000fe400000006ff */
[----:B------:R-:W-:Y:S02]  /*5d10*/  LEA R16, R107, UR49, 0x4 ;  /* 0x000000316b107c11 */ /* 0x000fe4000f8e20ff */
[----:B------:R-:W2:Y:S02]  /*5d20*/  SYNCS.PHASECHK.TRANS64.TRYWAIT P0, [R0+URZ+0x250], R3 ;  /* 0x00025003000075a7 */ /* 0x000ea400080011ff */
[----:B-12---:R-:W-:Y:S05]  /*5d30*/  @!P0 BRA `(.L_x_110) ;  /* 0x0000003800f88947 */ /* 0x006fea0003800000 */
.L_x_231:
[----:B------:R-:W4:Y:S01]  /*5d40*/  LDC.64 R12, c[0x0][0xb10] ;  /* 0x0002c400ff0c7b82 */ /* 0x000f220000000a00 */
[----:B------:R-:W3:Y:S01]  /*5d50*/  LDS.128 R16, [R16+0x2e0] ;  /* 0x0002e00010107984 */ /* 0x000ee20000000c00 */
[----:B-1----:R-:W-:Y:S01]  /*5d60*/  ISETP.NE.AND P1, PT, R41, 0x1, PT ;  /* 0x000000012900780c */ /* 0x002fe20003f25270 */
[----:B--2---:R-:W-:Y:S01]  /*5d70*/  VIADD R0, R0, 0x260 ;  /* 0x0000026000007836 */ /* 0x004fe20000000000 */
[----:B------:R-:W-:Y:S04]  /*5d80*/  ISETP.GE.AND P0, PT, R40, 0x1, PT ;  /* 0x000000012800780c */ /* 0x000fe80003f06270 */
[----:B------:R-:W1:Y:S01]  /*5d90*/  LDC.64 R10, c[0x0][0xb18] ;  /* 0x0002c600ff0a7b82 */ /* 0x000e620000000a00 */
[----:B------:R-:W-:Y:S01]  /*5da0*/  PRMT R0, RZ, 0x654, R0 ;  /* 0x00000654ff007816 */ /* 0x000fe20000000000 */
[----:B------:R-:W-:Y:S01]  /*5db0*/  @!PT LDS RZ, [RZ] ;  /* 0x00000000fffff984 */ /* 0x000fe20000000800 */
[----:B------:R-:W-:Y:S01]  /*5dc0*/  @!PT LDS RZ, [RZ] ;  /* 0x00000000fffff984 */ /* 0x000fe20000000800 */
[----:B------:R-:W-:Y:S01]  /*5dd0*/  @!PT LDS RZ, [RZ] ;  /* 0x00000000fffff984 */ /* 0x000fe20000000800 */
[----:B------:R-:W-:Y:S01]  /*5de0*/  @!PT LDS RZ, [RZ] ;  /* 0x00000000fffff984 */ /* 0x000fe20000000800 */
[----:B------:R2:W-:Y:S06]  /*5df0*/  MEMBAR.ALL.CTA ;  /* 0x0000000000007992 */ /* 0x0005ec0000008000 */
[----:B--2---:R-:W2:Y:S01]  /*5e00*/  FENCE.VIEW.ASYNC.S ;  /* 0x00000000000073c6 */ /* 0x004ea20000000000 */
[----:B------:R-:W1:Y:S08]  /*5e10*/  @!P1 LDC R14, c[0x0][0xb20] ;  /* 0x0002c800ff0e9b82 */ /* 0x000e700000000800 */
[----:B------:R-:W1:Y:S01]  /*5e20*/  @!P1 LDC R9, c[0x0][0xb0c] ;  /* 0x0002c300ff099b82 */ /* 0x000e620000000800 */
[----:B--2---:R2:W-:Y:S01]  /*5e30*/  SYNCS.ARRIVE.TRANS64.RED.A1T0 RZ, [R0+URZ], RZ ;  /* 0x000000ff00ff79a7 */ /* 0x0045e200081004ff */
[----:B---3--:R-:W-:Y:S04]  /*5e40*/  LOP3.LUT P4, RZ, R18, 0x1, RZ, 0xc0, !PT ;  /* 0x0000000112ff7812 */ /* 0x008fe8000788c0ff */
[----:B------:R-:W-:Y:S09]  /*5e50*/  P2R R106, PR, RZ, 0x10 ;  /* 0x00000010ff6a7803 */ /* 0x000ff20000000000 */
[----:B------:R-:W-:Y:S02]  /*5e60*/  @P4 MOV R45, R16 ;  /* 0x00000010002d4202 */ /* 0x000fe40000000f00 */
[----:B------:R-:W-:Y:S01]  /*5e70*/  @P4 LOP3.LUT R43, R17, 0xffff, RZ, 0xc0, !PT ;  /* 0x0000ffff112b4812 */ /* 0x000fe200078ec0ff */
[----:B--2-4-:R-:W-:Y:S06]  /*5e80*/  @!P0 BRA `(.L_x_111) ;  /* 0x0000000000a48947 */ /* 0x014fec0003800000 */
[----:B------:R-:W-:Y:S01]  /*5e90*/  IMAD.HI.U32 R23, R94, R39, RZ ;  /* 0x000000275e177227 */ /* 0x000fe200078e00ff */
[----:B------:R-:W-:Y:S02]  /*5ea0*/  ISETP.NE.AND P0, PT, R38, 0x1, PT ;  /* 0x000000012600780c */ /* 0x000fe40003f05270 */
[----:B------:R-:W-:Y:S01]  /*5eb0*/  ISETP.NE.AND P2, PT, R40, 0x1, PT ;  /* 0x000000012800780c */ /* 0x000fe20003f45270 */
[----:B------:R-:W-:Y:S01]  /*5ec0*/  IMAD.HI.U32 R22, R93, R88, RZ ;  /* 0x000000585d167227 */ /* 0x000fe200078e00ff */
[----:B------:R-:W-:Y:S02]  /*5ed0*/  SHF.R.U32.HI R23, RZ, R92, R23 ;  /* 0x0000005cff177219 */ /* 0x000fe40000011617 */
[----:B------:R-:W-:Y:S01]  /*5ee0*/  ISETP.NE.AND P3, PT, R42, 0x1, PT ;  /* 0x000000012a00780c */ /* 0x000fe20003f65270 */
[----:B------:R-:W-:Y:S01]  /*5ef0*/  IMAD.HI.U32 R26, R45, R88, RZ ;  /* 0x000000582d1a7227 */ /* 0x000fe200078e00ff */
[----:B------:R-:W-:Y:S02]  /*5f00*/  SHF.R.U32.HI R22, RZ, R89, R22 ;  /* 0x00000059ff167219 */ /* 0x000fe40000011616 */
[----:B------:R-:W-:Y:S01]  /*5f10*/  SEL R3, R94, R23, !P0 ;  /* 0x000000175e037207 */ /* 0x000fe20004000000 */
[----:B------:R-:W-:Y:S01]  /*5f20*/  IMAD.HI.U32 R23, R43, R39, RZ ;  /* 0x000000272b177227 */ /* 0x000fe200078e00ff */
[----:B------:R-:W-:Y:S02]  /*5f30*/  SEL R7, R93, R22, !P3 ;  /* 0x000000165d077207 */ /* 0x000fe40005800000 */
[----:B------:R-:W-:Y:S01]  /*5f40*/  SHF.R.U32.HI R26, RZ, R89, R26 ;  /* 0x00000059ff1a7219 */ /* 0x000fe2000001161a */
[-C--:B------:R-:W-:Y:S04]  /*5f50*/  IMAD.HI.U32 R22, R3, R36.reuse, RZ ;  /* 0x0000002403167227 */ /* 0x080fe800078e00ff */
[----:B------:R-:W-:Y:S01]  /*5f60*/  IMAD.HI.U32 R24, R7, R36, RZ ;  /* 0x0000002407187227 */ /* 0x000fe200078e00ff */
[-C--:B------:R-:W-:Y:S02]  /*5f70*/  @P2 SHF.R.U32.HI R3, RZ, R37.reuse, R22 ;  /* 0x00000025ff032219 */ /* 0x080fe40000011616 */
[----:B------:R-:W-:Y:S02]  /*5f80*/  SHF.R.U32.HI R22, RZ, R92, R23 ;  /* 0x0000005cff167219 */ /* 0x000fe40000011617 */
[----:B------:R-:W-:Y:S01]  /*5f90*/  @P2 SHF.R.U32.HI R7, RZ, R37, R24 ;  /* 0x00000025ff072219 */ /* 0x000fe20000011618 */
[C---:B------:R-:W-:Y:S01]  /*5fa0*/  IMAD R2, R40.reuse, R3, RZ ;  /* 0x0000000328027224 */ /* 0x040fe200078e02ff */
[----:B------:R-:W-:Y:S02]  /*5fb0*/  SEL R5, R43, R22, !P0 ;  /* 0x000000162b057207 */ /* 0x000fe40004000000 */
[----:B------:R-:W-:Y:S01]  /*5fc0*/  SEL R3, R45, R26, !P3 ;  /* 0x0000001a2d037207 */ /* 0x000fe20005800000 */
[----:B------:R-:W-:Y:S01]  /*5fd0*/  IMAD R4, R40, R7, RZ ;  /* 0x0000000728047224 */ /* 0x000fe200078e02ff */
[C---:B------:R-:W-:Y:S01]  /*5fe0*/  ISETP.GE.AND P0, PT, R5.reuse, R2, PT ;  /* 0x000000020500720c */ /* 0x040fe20003f06270 */
[----:B------:R-:W-:Y:S03]  /*5ff0*/  IMAD.HI.U32 R6, R5, R36, RZ ;  /* 0x0000002405067227 */ /* 0x000fe600078e00ff */
[----:B------:R-:W-:Y:S01]  /*6000*/  ISETP.GE.OR P0, PT, R3, R4, P0 ;  /* 0x000000040300720c */ /* 0x000fe20000706670 */
[----:B------:R-:W-:Y:S01]  /*6010*/  IMAD.MOV R4, RZ, RZ, -R3 ;  /* 0x000000ffff047224 */ /* 0x000fe200078e0a03 */
[-C--:B------:R-:W-:Y:S03]  /*6020*/  SHF.R.U32.HI R6, RZ, R37.reuse, R6 ;  /* 0x00000025ff067219 */ /* 0x080fe60000011606 */
[----:B------:R-:W-:Y:S01]  /*6030*/  IMAD R45, R42, R4, R45 ;  /* 0x000000042a2d7224 */ /* 0x000fe200078e022d */
[----:B------:R-:W-:Y:S05]  /*6040*/  SEL R15, R5, R6, !P2 ;  /* 0x00000006050f7207 */ /* 0x000fea0005000000 */
[----:B------:R-:W-:Y:S02]  /*6050*/  IMAD.MOV R6, RZ, RZ, -R15 ;  /* 0x000000ffff067224 */ /* 0x000fe400078e0a0f */
[C---:B------:R-:W-:Y:S04]  /*6060*/  @!P0 IMAD.HI.U32 R2, R3.reuse, R36, RZ ;  /* 0x0000002403028227 */ /* 0x040fe800078e00ff */
[----:B------:R-:W-:Y:S01]  /*6070*/  IMAD R6, R40, R6, R5 ;  /* 0x0000000628067224 */ /* 0x000fe200078e0205 */
[----:B------:R-:W-:Y:S04]  /*6080*/  @!P0 SHF.R.U32.HI R2, RZ, R37, R2 ;  /* 0x00000025ff028219 */ /* 0x000fe80000011602 */
[----:B------:R-:W-:Y:S02]  /*6090*/  @!P0 SEL R0, R3, R2, !P2 ;  /* 0x0000000203008207 */ /* 0x000fe40005000000 */
[----:B------:R-:W-:Y:S02]  /*60a0*/  IADD3 R2, PT, PT, -R5, RZ, RZ ;  /* 0x000000ff05027210 */ /* 0x000fe40007ffe1ff */
[----:B------:R-:W-:Y:S01]  /*60b0*/  @!P0 IADD3 R8, PT, PT, R15, -R0, RZ ;  /* 0x800000000f088210 */ /* 0x000fe20007ffe0ff */
[----:B------:R-:W-:Y:S02]  /*60c0*/  @!P0 IMAD R0, R7, R6, R0 ;  /* 0x0000000607008224 */ /* 0x000fe400078e0200 */
[----:B------:R-:W-:Y:S02]  /*60d0*/  IMAD R43, R38, R2, R43 ;  /* 0x00000002262b7224 */ /* 0x000fe400078e022b */
[----:B------:R-:W-:Y:S02]  /*60e0*/  @!P0 IMAD R5, R8, R40, R3 ;  /* 0x0000002808058224 */ /* 0x000fe400078e0203 */
[----:B------:R-:W-:Y:S04]  /*60f0*/  @!P0 IMAD.MOV.U32 R3, RZ, RZ, R0 ;  /* 0x000000ffff038224 */ /* 0x000fe800078e0000 */
[----:B------:R-:W-:Y:S02]  /*6100*/  IMAD R45, R3, R42, R45 ;  /* 0x0000002a032d7224 */ /* 0x000fe400078e022d */
[----:B------:R-:W-:Y:S07]  /*6110*/  IMAD R43, R5, R38, R43 ;  /* 0x00000026052b7224 */ /* 0x000fee00078e022b */
.L_x_111:
[----:B-1----:R-:W-:Y:S01]  /*6120*/  @!P1 ISETP.NE.AND P0, PT, R10, 0x1, PT ;  /* 0x000000010a00980c */ /* 0x002fe20003f05270 */
[----:B------:R-:W-:Y:S01]  /*6130*/  @!P1 IMAD.HI.U32 R0, R45, R12, RZ ;  /* 0x0000000c2d009227 */ /* 0x000fe200078e00ff */
[----:B------:R-:W-:Y:S01]  /*6140*/  @!P1 ISETP.NE.AND P2, PT, R9, 0x1, PT ;  /* 0x000000010900980c */ /* 0x000fe20003f45270 */
[----:B------:R-:W-:Y:S01]  /*6150*/  ULOP3.LUT UP0, URZ, UR48, 0x1b0, URZ, 0xc0, !UPT ;  /* 0x000001b030ff7892 */ /* 0x000fe2000f80c0ff */
[----:B------:R-:W-:Y:S01]  /*6160*/  R2UR UR42, R21 ;  /* 0x00000000152a72ca */ /* 0x000fe200000e0000 */
[----:B------:R-:W-:Y:S01]  /*6170*/  @!P1 IMAD.HI.U32 R3, R43, R11, RZ ;  /* 0x0000000b2b039227 */ /* 0x000fe200078e00ff */
[----:B------:R-:W-:Y:S02]  /*6180*/  @!P1 SHF.R.U32.HI R0, RZ, R13, R0 ;  /* 0x0000000dff009219 */ /* 0x000fe40000011600 */
[----:B------:R-:W-:Y:S01]  /*6190*/  R2UR UR41, R20 ;  /* 0x00000000142972ca */ /* 0x000fe200000e0000 */
[----:B------:R-:W-:Y:S01]  /*61a0*/  VIADD R107, R107, 0x1 ;  /* 0x000000016b6b7836 */ /* 0x000fe20000000000 */
[----:B------:R-:W-:Y:S02]  /*61b0*/  @!P1 SHF.R.U32.HI R2, RZ, R14, R3 ;  /* 0x0000000eff029219 */ /* 0x000fe40000011603 */
[----:B------:R-:W-:Y:S02]  /*61c0*/  @!P1 SEL R3, R45, R0, !P2 ;  /* 0x000000002d039207 */ /* 0x000fe40005000000 */
[----:B------:R-:W-:Y:S02]  /*61d0*/  @!P1 SEL R2, R43, R2, !P0 ;  /* 0x000000022b029207 */ /* 0x000fe40004000000 */
[----:B------:R-:W-:Y:S01]  /*61e0*/  @P4 SHF.R.U32.HI R98, RZ, 0x10, R17 ;  /* 0x00000010ff624819 */ /* 0x000fe20000011611 */
[----:B------:R-:W-:Y:S02]  /*61f0*/  USHF.L.U32 UR42, UR42, 0x6, URZ ;  /* 0x000000062a2a7899 */ /* 0x000fe400080006ff */
[----:B------:R-:W-:Y:S02]  /*6200*/  @!P1 IMAD.IADD R0, R2, 0x1, -R3 ;  /* 0x0000000102009824 */ /* 0x000fe400078e0a03 */
[----:B------:R-:W-:Y:S01]  /*6210*/  @!P1 IMAD.IADD R2, R3, 0x1, -R2 ;  /* 0x0000000103029824 */ /* 0x000fe200078e0a02 */
[----:B------:R-:W-:Y:S01]  /*6220*/  USHF.L.U32 UR41, UR41, 0x7, URZ ;  /* 0x0000000729297899 */ /* 0x000fe200080006ff */
[----:B------:R-:W-:Y:S02]  /*6230*/  @!P1 IMAD R45, R0, R9, R45 ;  /* 0x00000009002d9224 */ /* 0x000fe400078e022d */
[----:B------:R-:W-:Y:S01]  /*6240*/  @!P1 IMAD R43, R2, R10, R43 ;  /* 0x0000000a022b9224 */ /* 0x000fe200078e022b */
[----:B------:R-:W-:Y:S08]  /*6250*/  BRA.U !UP0, `(.L_x_112) ;  /* 0x0000000108407547 */ /* 0x000ff0000b800000 */
[----:B------:R-:W1:Y:S01]  /*6260*/  LDCU.64 UR8, c[0x4][0x80] ;  /* 0x01001000ff0877ac */ /* 0x000e620008000a00 */
[----:B------:R-:W-:Y:S01]  /*6270*/  MOV R3, 0x0 ;  /* 0x0000000000037802 */ /* 0x000fe20000000f00 */
[----:B------:R-:W-:Y:S02]  /*6280*/  HFMA2 R12, -RZ, RZ, 0, 5.9604644775390625e-08 ;  /* 0x00000001ff0c7431 */ /* 0x000fe400000001ff */
[----:B------:R-:W-:Y:S02]  /*6290*/  IMAD.MOV.U32 R8, RZ, RZ, 0x70 ;  /* 0x00000070ff087424 */ /* 0x000fe400078e00ff */
[----:B------:R-:W-:Y:S01]  /*62a0*/  IMAD.MOV.U32 R13, RZ, RZ, RZ ;  /* 0x000000ffff0d7224 */ /* 0x000fe200078e00ff */
[----:B------:R-:W2:Y:S01]  /*62b0*/  LDCU.64 UR6, c[0x4][0x88] ;  /* 0x01001100ff0677ac */ /* 0x000ea20008000a00 */
[----:B------:R-:W3:Y:S01]  /*62c0*/  LDC.64 R2, c[0x4][R3] ;  /* 0x0100000003027b82 */ /* 0x000ee20000000a00 */
[----:B------:R-:W4:Y:S01]  /*62d0*/  LDCU.64 UR4, c[0x4][0x8] ;  /* 0x01000100ff0477ac */ /* 0x000f220008000a00 */
[----:B-1----:R-:W-:Y:S01]  /*62e0*/  MOV R5, UR9 ;  /* 0x0000000900057c02 */ /* 0x002fe20008000f00 */
[----:B------:R-:W-:Y:S01]  /*62f0*/  IMAD.U32 R4, RZ, RZ, UR8 ;  /* 0x00000008ff047e24 */ /* 0x000fe2000f8e00ff */
[----:B--2---:R-:W-:Y:S01]  /*6300*/  MOV R7, UR7 ;  /* 0x0000000700077c02 */ /* 0x004fe20008000f00 */
[----:B------:R-:W-:Y:S01]  /*6310*/  IMAD.U32 R6, RZ, RZ, UR6 ;  /* 0x00000006ff067e24 */ /* 0x000fe2000f8e00ff */
[----:B----4-:R-:W-:Y:S01]  /*6320*/  MOV R11, UR5 ;  /* 0x00000005000b7c02 */ /* 0x010fe20008000f00 */
[----:B------:R-:W-:Y:S02]  /*6330*/  IMAD.U32 R10, RZ, RZ, UR4 ;  /* 0x00000004ff0a7e24 */ /* 0x000fe4000f8e00ff */
[----:B------:R-:W-:Y:S07]  /*6340*/  LEPC R20, `(.L_x_112) ;  /* 0x000000001014794e */ /* 0x000fee0000000000 */
[----:B---3-5:R-:W-:Y:S05]  /*6350*/  CALL.ABS.NOINC R2 ;  /* 0x0000000002007343 */ /* 0x028fea0003c00000 */
.L_x_112:
[----:B------:R-:W-:Y:S01]  /*6360*/  LOP3.LUT P0, RZ, R104, 0x1b0, RZ, 0xc0, !PT ;  /* 0x000001b068ff7812 */ /* 0x000fe2000780c0ff */
[----:B------:R-:W-:Y:S11]  /*6370*/  BSSY.RECONVERGENT B6, `(.L_x_113) ;  /* 0x0000013000067945 */ /* 0x000ff60003800200 */
[----:B------:R-:W-:Y:S01]  /*6380*/  @!UPT UIADD3 URZ, UPT, UPT, URZ, URZ, URZ ;  /* 0x000000fffffff290 */ /* 0x000fe2000fffe0ff */
[----:B------:R-:W-:Y:S05]  /*6390*/  @!P0 BRA `(.L_x_114) ;  /* 0x0000000000408947 */ /* 0x000fea0003800000 */
        /* <DEDUP_REMOVED lines=16> */
.L_x_114:
[----:B------:R-:W-:Y:S05]  /*64a0*/  BSYNC.RECONVERGENT B6 ;  /* 0x0000000000067941 */ /* 0x000fea0003800200 */
.L_x_113:
[----:B------:R-:W-:Y:S01]  /*64b0*/  ISETP.NE.U32.AND P4, PT, R86, RZ, PT ;  /* 0x000000ff5600720c */ /* 0x000fe20003f85070 */
[----:B------:R-:W-:Y:S01]  /*64c0*/  UISETP.NE.AND UP2, UPT, UR50, URZ, UPT ;  /* 0x000000ff3200728c */ /* 0x000fe2000bf45270 */
[----:B------:R-:W-:Y:S01]  /*64d0*/  ISETP.NE.U32.AND P2, PT, RZ, UR38, PT ;  /* 0x00000026ff007c0c */ /* 0x000fe2000bf45070 */
[----:B------:R-:W-:Y:S01]  /*64e0*/  UISETP.NE.U32.AND UP1, UPT, UR44, URZ, UPT ;  /* 0x000000ff2c00728c */ /* 0x000fe2000bf25070 */
[----:B------:R-:W-:Y:S01]  /*64f0*/  ISETP.NE.AND.EX P4, PT, R87, RZ, PT, P4 ;  /* 0x000000ff5700720c */ /* 0x000fe20003f85340 */
[----:B------:R-:W-:Y:S01]  /*6500*/  UPLOP3.LUT UP0, UPT, UPT, UPT, UPT, 0x40, 0x4 ;  /* 0x000000000004789c */ /* 0x000fe20003f0e870 */
[----:B------:R-:W-:Y:S01]  /*6510*/  ISETP.NE.AND.EX P2, PT, RZ, UR39, PT, P2 ;  /* 0x00000027ff007c0c */ /* 0x000fe2000bf45320 */
[----:B------:R-:W-:Y:S01]  /*6520*/  UISETP.NE.AND.EX UP1, UPT, UR45, URZ, UPT, UP1 ;  /* 0x000000ff2d00728c */ /* 0x000fe2000bf25310 */
[----:B------:R-:W-:Y:S04]  /*6530*/  PLOP3.LUT P1, PT, PT, PT, UP2, 0x80, 0x8 ;  /* 0x000000000008781c */ /* 0x000fe80003f2f028 */
[----:B------:R-:W-:Y:S06]  /*6540*/  @UP2 UPLOP3.LUT UP0, UPT, UPT, UPT, UP1, 0x80, 0x8 ;  /* 0x000000000008289c */ /* 0x000fec0003f0f010 */
[----:B------:R-:W-:Y:S01]  /*6550*/  PLOP3.LUT P0, PT, PT, PT, UP0, 0x80, 0x8 ;  /* 0x000000000008781c */ /* 0x000fe20003f0f008 */
[----:B------:R-:W-:Y:S01]  /*6560*/  @!UPT UIADD3 URZ, UPT, UPT, URZ, URZ, URZ ;  /* 0x000000fffffff290 */ /* 0x000fe2000fffe0ff */
[----:B------:R-:W-:Y:S11]  /*6570*/  BRA.U !UP1, `(.L_x_115) ;  /* 0x0000000109387547 */ /* 0x000ff6000b800000 */
[----:B------:R-:W-:Y:S01]  /*6580*/  UISETP.NE.U32.AND UP0, UPT, UR38, URZ, UPT ;  /* 0x000000ff2600728c */ /* 0x000fe2000bf05070 */
[----:B------:R-:W-:Y:S02]  /*6590*/  HFMA2 R0, -RZ, RZ, 0, 5.9604644775390625e-08 ;  /* 0x00000001ff007431 */ /* 0x000fe400000001ff */
[----:B------:R-:W-:Y:S01]  /*65a0*/  IMAD.MOV.U32 R91, RZ, RZ, 0x1 ;  /* 0x00000001ff5b7424 */ /* 0x000fe200078e00ff */
[----:B------:R-:W-:Y:S06]  /*65b0*/  UISETP.NE.AND.EX UP0, UPT, UR39, URZ, UPT, UP0 ;  /* 0x000000ff2700728c */ /* 0x000fec000bf05300 */
[----:B------:R-:W-:Y:S05]  /*65c0*/  PLOP3.LUT P3, PT, PT, PT, UP0, 0x80, 0x8 ;  /* 0x000000000008781c */ /* 0x000fea0003f6f008 */
[----:B------:R-:W1:Y:S01]  /*65d0*/  @UP0 LDCU.64 UR6, c[0x0][0x888] ;  /* 0x00011100ff0607ac */ /* 0x000e620008000a00 */
[----:B------:R-:W-:Y:S07]  /*65e0*/  @UP0 UIMAD UR4, UR36, UR44, URZ ;  /* 0x0000002c240402a4 */ /* 0x000fee000f8e02ff */
[----:B------:R-:W-:Y:S01]  /*65f0*/  @!P3 PRMT R91, R0, 0x7610, R91 ;  /* 0x00007610005bb816 */ /* 0x000fe2000000005b */
[----:B-1----:R-:W-:Y:S03]  /*6600*/  @UP0 UIMAD.WIDE UR6, UR4, 0x4, UR6 ;  /* 0x00000004040608a5 */ /* 0x002fe6000f8e0206 */
[----:B------:R-:W1:Y:S03]  /*6610*/  @!UP0 LDCU UR4, c[0x0][0x880] ;  /* 0x00011000ff0487ac */ /* 0x000e660008000800 */
[----:B------:R-:W-:Y:S01]  /*6620*/  IMAD.U32 R2, RZ, RZ, UR6 ;  /* 0x00000006ff027e24 */ /* 0x000fe2000f8e00ff */
[----:B------:R-:W-:Y:S05]  /*6630*/  MOV R3, UR7 ;  /* 0x0000000700037c02 */ /* 0x000fea0008000f00 */
[----:B-----5:R2:W5:Y:S02]  /*6640*/  @P3 LDG.E R50, desc[UR46][R2.64] ;  /* 0x0000002e02323981 */ /* 0x020564000c1e1900 */
[----:B-12---:R-:W-:Y:S02]  /*6650*/  @!P3 IMAD.U32 R50, RZ, RZ, UR4 ;  /* 0x00000004ff32be24 */ /* 0x006fe4000f8e00ff */
.L_x_115:
[----:B------:R-:W-:Y:S05]  /*6660*/  @!P4 BRA `(.L_x_116) ;  /* 0x000000000020c947 */ /* 0x000fea0003800000 */
[----:B------:R-:W-:Y:S04]  /*6670*/  ISETP.NE.U32.AND P3, PT, R84, RZ, PT ;  /* 0x000000ff5400720c */ /* 0x000fe80003f65070 */
[----:B------:R-:W-:Y:S11]  /*6680*/  ISETP.NE.AND.EX P3, PT, R85, RZ, PT, P3 ;  /* 0x000000ff5500720c */ /* 0x000ff60003f65330 */
[----:B------:R-:W-:Y:S02]  /*6690*/  @!UPT UIADD3 URZ, UPT, UPT, URZ, URZ, URZ ;  /* 0x000000fffffff290 */ /* 0x000fe4000fffe0ff */
[----:B------:R-:W1:Y:S01]  /*66a0*/  @P3 LDC.64 R2, c[0x0][0x8a8] ;  /* 0x00022a00ff023b82 */ /* 0x000e620000000a00 */
[----:B------:R-:W-:Y:S04]  /*66b0*/  @P3 IMAD R0, R86, UR36, RZ ;  /* 0x0000002456003c24 */ /* 0x000fe8000f8e02ff */
[----:B-1----:R-:W-:Y:S05]  /*66c0*/  @P3 IMAD.WIDE R2, R0, 0x4, R2 ;  /* 0x0000000400023825 */ /* 0x002fea00078e0202 */
[----:B-----5:R1:W5:Y:S02]  /*66d0*/  @P3 LDG.E R47, desc[UR46][R2.64] ;  /* 0x0000002e022f3981 */ /* 0x020364000c1e1900 */
[----:B-1----:R-:W2:Y:S02]  /*66e0*/  @!P3 LDC R47, c[0x0][0x8a0] ;  /* 0x00022800ff2fbb82 */ /* 0x002ea40000000800 */
.L_x_116:
[----:B-----5:R-:W-:Y:S01]  /*66f0*/  ISETP.NE.AND P4, PT, R50, RZ, PT ;  /* 0x000000ff3200720c */ /* 0x020fe20003f85270 */
[----:B------:R-:W-:Y:S01]  /*6700*/  BSSY B1, `(.L_x_117) ;  /* 0x0000042000017945 */ /* 0x000fe20003800000 */
[----:B------:R-:W-:Y:S01]  /*6710*/  SEL R9, RZ, 0xffffffff, P2 ;  /* 0xffffffffff097807 */ /* 0x000fe20001000000 */
[----:B------:R-:W-:Y:S01]  /*6720*/  IMAD.MOV.U32 R55, RZ, RZ, 0x1 ;  /* 0x00000001ff377424 */ /* 0x000fe200078e00ff */
[----:B------:R-:W-:Y:S02]  /*6730*/  LOP3.LUT P3, RZ, R91, 0xff, RZ, 0xc0, !PT ;  /* 0x000000ff5bff7812 */ /* 0x000fe4000786c0ff */
[----:B------:R-:W-:Y:S02]  /*6740*/  CS2R R62, SRZ ;  /* 0x00000000003e7805 */ /* 0x000fe4000001ff00 */
[----:B------:R-:W-:Y:S02]  /*6750*/  @P1 SEL R2, RZ, 0xffffffff, P4 ;  /* 0xffffffffff021807 */ /* 0x000fe40002000000 */
[----:B------:R-:W-:Y:S02]  /*6760*/  CS2R R60, SRZ ;  /* 0x00000000003c7805 */ /* 0x000fe4000001ff00 */
[----:B------:R-:W-:Y:S02]  /*6770*/  LEA R0, R100, UR49, 0x3 ;  /* 0x0000003164007c11 */ /* 0x000fe4000f8e18ff */
[----:B------:R-:W-:Y:S02]  /*6780*/  CS2R R58, SRZ ;  /* 0x00000000003a7805 */ /* 0x000fe4000001ff00 */
[----:B------:R-:W-:Y:S02]  /*6790*/  @P0 SEL R2, R9, R2, !P3 ;  /* 0x0000000209020207 */ /* 0x000fe40005800000 */
[----:B------:R-:W-:Y:S02]  /*67a0*/  CS2R R56, SRZ ;  /* 0x0000000000387805 */ /* 0x000fe4000001ff00 */
[----:B------:R-:W-:Y:S02]  /*67b0*/  LEA R108, R44, UR49, 0x3 ;  /* 0x000000312c6c7c11 */ /* 0x000fe4000f8e18ff */
[----:B------:R-:W-:Y:S02]  /*67c0*/  @P1 LOP3.LUT R2, R2, 0x1, RZ, 0xc0, !PT ;  /* 0x0000000102021812 */ /* 0x000fe400078ec0ff */
[----:B------:R-:W-:Y:S02]  /*67d0*/  SHF.L.U32 R7, R102, 0x1f, RZ ;  /* 0x0000001f66077819 */ /* 0x000fe400000006ff */
[----:B------:R-:W-:Y:S02]  /*67e0*/  ISETP.NE.U32.OR P6, PT, R2, 0x1, !P1 ;  /* 0x000000010200780c */ /* 0x000fe40004fc5470 */
[----:B------:R-:W-:Y:S02]  /*67f0*/  PLOP3.LUT P2, PT, PT, PT, UP1, 0x80, 0x8 ;  /* 0x000000000008781c */ /* 0x000fe40003f4f018 */
[C---:B------:R-:W-:Y:S02]  /*6800*/  LEA.HI R5, R44.reuse, R44, RZ, 0x1 ;  /* 0x0000002c2c057211 */ /* 0x040fe400078f08ff */
[----:B------:R-:W-:Y:S02]  /*6810*/  SEL R2, RZ, 0xffffffff, P4 ;  /* 0xffffffffff027807 */ /* 0x000fe40002000000 */
[----:B------:R-:W-:Y:S01]  /*6820*/  P2R R64, PR, RZ, 0x40 ;  /* 0x00000040ff407803 */ /* 0x000fe20000000000 */
[C---:B------:R-:W-:Y:S01]  /*6830*/  IMAD.SHL.U32 R3, R5.reuse, 0x40, RZ ;  /* 0x0000004005037824 */ /* 0x040fe200078e00ff */
[----:B------:R-:W-:Y:S03]  /*6840*/  LOP3.LUT R5, R5, 0xffe, RZ, 0xc0, !PT ;  /* 0x00000ffe05057812 */ /* 0x000fe600078ec0ff */
[----:B------:R-:W-:Y:S02]  /*6850*/  @P6 SHF.L.U32 R11, R99, 0x1f, RZ ;  /* 0x0000001f630b6819 */ /* 0x000fe400000006ff */
[----:B------:R-:W-:Y:S01]  /*6860*/  @P2 SEL R2, R9, R2, !P3 ;  /* 0x0000000209022207 */ /* 0x000fe20005800000 */
[----:B------:R-:W-:Y:S01]  /*6870*/  IMAD.IADD R48, R44, 0x1, -R5 ;  /* 0x000000012c307824 */ /* 0x000fe200078e0a05 */
[----:B------:R-:W1:Y:S01]  /*6880*/  @P6 SYNCS.PHASECHK.TRANS64.TRYWAIT P1, [R0+URZ+0x220], R11 ;  /* 0x0002200b000065a7 */ /* 0x000e6200080211ff */
[----:B------:R-:W-:Y:S02]  /*6890*/  LOP3.LUT R3, R3, 0xffffff80, RZ, 0xc0, !PT ;  /* 0xffffff8003037812 */ /* 0x000fe400078ec0ff */
[----:B------:R-:W-:Y:S03]  /*68a0*/  LOP3.LUT R2, R2, 0x1, RZ, 0xc0, !PT ;  /* 0x0000000102027812 */ /* 0x000fe600078ec0ff */
[----:B------:R-:W-:Y:S01]  /*68b0*/  IMAD.IADD R3, R46, 0x1, R3 ;  /* 0x000000012e037824 */ /* 0x000fe200078e0203 */
[----:B------:R-:W-:Y:S03]  /*68c0*/  ISETP.NE.U32.AND P5, PT, R2, 0x1, PT ;  /* 0x000000010200780c */ /* 0x000fe60003fa5070 */
[----:B------:R-:W-:Y:S01]  /*68d0*/  IMAD R48, R48, 0x100000, R3 ;  /* 0x0010000030307824 */ /* 0x000fe200078e0203 */
[----:B------:R-:W-:Y:S01]  /*68e0*/  P2R R72, PR, RZ, 0x20 ;  /* 0x00000020ff487803 */ /* 0x000fe20000000000 */
[----:B------:R3:W4:Y:S01]  /*68f0*/  SYNCS.PHASECHK.TRANS64.TRYWAIT P0, [R108+URZ+0x270], R7 ;  /* 0x000270076c0075a7 */ /* 0x00072200080011ff */
[----:B-1----:R-:W-:Y:S01]  /*6900*/  @P6 SEL R55, RZ, 0x1, !P1 ;  /* 0x00000001ff376807 */ /* 0x002fe20004800000 */
[----:B---3--:R-:W-:Y:S06]  /*6910*/  @!P6 BRA `(.L_x_118) ;  /* 0x000000000080e947 */ /* 0x008fec0003800000 */
[----:B------:R-:W-:Y:S01]  /*6920*/  @P5 IMAD R4, R100, 0x1000, R95 ;  /* 0x0000100064045824 */ /* 0x000fe200078e025f */
[----:B------:R-:W-:Y:S01]  /*6930*/  ISETP.NE.AND P1, PT, R55, RZ, PT ;  /* 0x000000ff3700720c */ /* 0x000fe20003f25270 */
[----:B------:R-:W-:Y:S01]  /*6940*/  BSSY B0, `(.L_x_119) ;  /* 0x000000b000007945 */ /* 0x000fe20003800000 */
[----:B------:R-:W-:Y:S01]  /*6950*/  CS2R R58, SRZ ;  /* 0x00000000003a7805 */ /* 0x000fe2000001ff00 */
[----:B------:R-:W-:Y:S01]  /*6960*/  @P5 VIADD R2, R4, UR49 ;  /* 0x0000003104025c36 */ /* 0x000fe20008000000 */
[----:B------:R-:W-:Y:S02]  /*6970*/  CS2R R56, SRZ ;  /* 0x0000000000387805 */ /* 0x000fe4000001ff00 */
[----:B------:R-:W-:Y:S02]  /*6980*/  CS2R R62, SRZ ;  /* 0x00000000003e7805 */ /* 0x000fe4000001ff00 */
[----:B------:R-:W-:Y:S01]  /*6990*/  CS2R R60, SRZ ;  /* 0x00000000003c7805 */ /* 0x000fe2000001ff00 */
[----:B------:R-:W-:Y:S04]  /*69a0*/  @P5 IMAD R2, R103, -0x10, R2 ;  /* 0xfffffff067025824 */ /* 0x000fe800078e0202 */
[----:B------:R-:W-:Y:S05]  /*69b0*/  @P1 BRA `(.L_x_120) ;  /* 0x00000000000c1947 */ /* 0x000fea0003800000 */
[----:B------:R-:W-:Y:S04]  /*69c0*/  SHF.L.U32 R3, R99, 0x1f, RZ ;  /* 0x0000001f63037819 */ /* 0x000fe800000006ff */
[----:B------:R-:W1:Y:S02]  /*69d0*/  SYNCS.PHASECHK.TRANS64.TRYWAIT P1, [R0+URZ+0x220], R3 ;  /* 0x00022003000075a7 */ /* 0x000e6400080211ff */
[----:B-1----:R-:W-:Y:S05]  /*69e0*/  @!P1 BRA `(.L_x_121) ;  /* 0x0000002c00e09947 */ /* 0x002fea0003800000 */
.L_x_120:
[----:B------:R-:W-:Y:S05]  /*69f0*/  BSYNC B0 ;  /* 0x0000000000007941 */ /* 0x000fea0003800000 */
.L_x_119:
[----:B------:R-:W-:Y:S01]  /*6a00*/  ISETP.NE.AND P1, PT, R72, RZ, PT ;  /* 0x000000ff4800720c */ /* 0x000fe20003f25270 */
[----:B-1----:R-:W-:Y:S02]  /*6a10*/  VIADD R3, R0, 0x230 ;  /* 0x0000023000037836 */ /* 0x002fe40000000000 */
[----:B------:R-:W-:Y:S02]  /*6a20*/  IMAD.U32 R0, RZ, RZ, UR37 ;  /* 0x00000025ff007e24 */ /* 0x000fe4000f8e00ff */
[----:B------:R-:W-:Y:S03]  /*6a30*/  VIADD R100, R100, 0x1 ;  /* 0x0000000164647836 */ /* 0x000fe60000000000 */
[----:B------:R-:W-:Y:S05]  /*6a40*/  PRMT R0, R0, 0x654, R3 ;  /* 0x0000065400007816 */ /* 0x000fea0000000003 */
[----:B------:R1:W3:Y:S04]  /*6a50*/  @P1 LDS.128 R56, [R4+UR49+0x400] ;  /* 0x0004003104381984 */ /* 0x0002e80008000c00 */
[----:B------:R1:W1:Y:S01]  /*6a60*/  @P1 LDS.128 R60, [R2+0x410] ;  /* 0x00041000023c1984 */ /* 0x0002620000000c00 */
[C---:B------:R-:W-:Y:S01]  /*6a70*/  ISETP.NE.AND P1, PT, R100.reuse, 0x2, PT ;  /* 0x000000026400780c */ /* 0x040fe20003f25270 */
[----:B------:R-:W-:Y:S01]  /*6a80*/  @!PT LDS RZ, [RZ] ;  /* 0x00000000fffff984 */ /* 0x000fe20000000800 */
[----:B------:R-:W-:Y:S01]  /*6a90*/  @!PT LDS RZ, [RZ] ;  /* 0x00000000fffff984 */ /* 0x000fe20000000800 */
[----:B------:R-:W-:Y:S01]  /*6aa0*/  @!PT LDS RZ, [RZ] ;  /* 0x00000000fffff984 */ /* 0x000fe20000000800 */
[----:B------:R-:W-:Y:S01]  /*6ab0*/  @!PT LDS RZ, [RZ] ;  /* 0x00000000fffff984 */ /* 0x000fe20000000800 */
[----:B------:R5:W-:Y:S06]  /*6ac0*/  MEMBAR.ALL.CTA ;  /* 0x0000000000007992 */ /* 0x000bec0000008000 */
[----:B-----5:R-:W5:Y:S01]  /*6ad0*/  FENCE.VIEW.ASYNC.S ;  /* 0x00000000000073c6 */ /* 0x020f620000000000 */
[----:B------:R-:W-:Y:S01]  /*6ae0*/  SEL R100, R100, RZ, P1 ;  /* 0x000000ff64647207 */ /* 0x000fe20000800000 */
[----:B-----5:R5:W-:Y:S02]  /*6af0*/  SYNCS.ARRIVE.TRANS64.RED.A1T0 RZ, [R0+URZ], RZ ;  /* 0x000000ff00ff79a7 */ /* 0x020be400081004ff */
[----:B-----5:R-:W-:Y:S04]  /*6b00*/  SEL R0, RZ, 0x1, P1 ;  /* 0x00000001ff007807 */ /* 0x020fe80000800000 */
[----:B---3--:R-:W-:Y:S02]  /*6b10*/  LOP3.LUT R99, R99, R0, RZ, 0x3c, !PT ;  /* 0x0000000063637212 */ /* 0x008fe400078e3cff */
.L_x_118:
[----:B------:R-:W-:Y:S05]  /*6b20*/  BSYNC B1 ;  /* 0x0000000000017941 */ /* 0x000fea0003800000 */
.L_x_117:
[----:B------:R-:W-:Y:S04]  /*6b30*/  SHF.R.U32.HI R3, RZ, 0x15, R48 ;  /* 0x00000015ff037819 */ /* 0x000fe80000011630 */
[----:B------:R-:W-:Y:S01]  /*6b40*/  LOP3.LUT P1, RZ, R3, 0x3, R96, 0x48, !PT ;  /* 0x0000000303ff7812 */ /* 0x000fe20007824860 */
[----:B------:R-:W-:Y:S01]  /*6b50*/  @!UPT UIADD3 URZ, UPT, UPT, URZ, URZ, URZ ;  /* 0x000000fffffff290 */ /* 0x000fe2000fffe0ff */
[----:B----4-:R-:W-:Y:S11]  /*6b60*/  @P0 BRA `(.L_x_122) ;  /* 0x0000000000080947 */ /* 0x010ff60003800000 */
[----:B------:R-:W3:Y:S02]  /*6b70*/  SYNCS.PHASECHK.TRANS64.TRYWAIT P0, [R108+URZ+0x270], R7 ;  /* 0x000270076c0075a7 */ /* 0x000ee400080011ff */
[----:B---3--:R-:W-:Y:S05]  /*6b80*/  @!P0 BRA `(.L_x_123) ;  /* 0x0000002c008c8947 */ /* 0x008fea0003800000 */
.L_x_122:
[----:B------:R-:W-:Y:S05]  /*6b90*/  @!P1 BRA `(.L_x_124) ;  /* 0x0000000000409947 */ /* 0x000fea0003800000 */
[----:B------:R-:W4:Y:S01]  /*6ba0*/  LDCU.64 UR8, c[0x4][0x70] ;  /* 0x01000e00ff0877ac */ /* 0x000f220008000a00 */
[----:B------:R-:W-:Y:S01]  /*6bb0*/  MOV R3, 0x0 ;  /* 0x0000000000037802 */ /* 0x000fe20000000f00 */
[----:B------:R-:W-:Y:S02]  /*6bc0*/  HFMA2 R12, -RZ, RZ, 0, 5.9604644775390625e-08 ;  /* 0x00000001ff0c7431 */ /* 0x000fe400000001ff */
[----:B------:R-:W-:Y:S02]  /*6bd0*/  IMAD.MOV.U32 R8, RZ, RZ, 0x192 ;  /* 0x00000192ff087424 */ /* 0x000fe400078e00ff */
[----:B------:R-:W-:Y:S01]  /*6be0*/  IMAD.MOV.U32 R13, RZ, RZ, RZ ;  /* 0x000000ffff0d7224 */ /* 0x000fe200078e00ff */
[----:B------:R-:W3:Y:S01]  /*6bf0*/  LDCU.64 UR6, c[0x4][0x78] ;  /* 0x01000f00ff0677ac */ /* 0x000ee20008000a00 */
[----:B-1----:R-:W1:Y:S01]  /*6c00*/  LDC.64 R2, c[0x4][R3] ;  /* 0x0100000003027b82 */ /* 0x002e620000000a00 */
[----:B------:R-:W5:Y:S01]  /*6c10*/  LDCU.64 UR4, c[0x4][0x10] ;  /* 0x01000200ff0477ac */ /* 0x000f620008000a00 */
[----:B----4-:R-:W-:Y:S01]  /*6c20*/  MOV R5, UR9 ;  /* 0x0000000900057c02 */ /* 0x010fe20008000f00 */
[----:B------:R-:W-:Y:S01]  /*6c30*/  IMAD.U32 R4, RZ, RZ, UR8 ;  /* 0x00000008ff047e24 */ /* 0x000fe2000f8e00ff */
[----:B---3--:R-:W-:Y:S01]  /*6c40*/  MOV R7, UR7 ;  /* 0x0000000700077c02 */ /* 0x008fe20008000f00 */
[----:B------:R-:W-:Y:S01]  /*6c50*/  IMAD.U32 R6, RZ, RZ, UR6 ;  /* 0x00000006ff067e24 */ /* 0x000fe2000f8e00ff */
[----:B-----5:R-:W-:Y:S01]  /*6c60*/  MOV R11, UR5 ;  /* 0x00000005000b7c02 */ /* 0x020fe20008000f00 */
[----:B------:R-:W-:Y:S02]  /*6c70*/  IMAD.U32 R10, RZ, RZ, UR4 ;  /* 0x00000004ff0a7e24 */ /* 0x000fe4000f8e00ff */
[----:B------:R-:W-:Y:S07]  /*6c80*/  LEPC R20, `(.L_x_124) ;  /* 0x000000001014794e */ /* 0x000fee0000000000 */
[----:B-12---:R-:W-:Y:S05]  /*6c90*/  CALL.ABS.NOINC R2 ;  /* 0x0000000002007343 */ /* 0x006fea0003c00000 */
.L_x_124:
[----:B------:R-:W-:Y:S05]  /*6ca0*/  WARPSYNC.ALL ;  /* 0x0000000000007948 */ /* 0x000fea0003800000 */
[----:B------:R-:W-:Y:S01]  /*6cb0*/  R2UR UR4, R48 ;  /* 0x00000000300472ca */ /* 0x000fe200000e0000 */
[----:B------:R-:W-:Y:S01]  /*6cc0*/  BSSY.RECONVERGENT B0, `(.L_x_125) ;  /* 0x00000a0000007945 */ /* 0x000fe20003800200 */
[C---:B------:R-:W-:Y:S02]  /*6cd0*/  SHF.L.U32 R51, R56.reuse, 0x10, RZ ;  /* 0x0000001038337819 */ /* 0x040fe400000006ff */
[C---:B------:R-:W-:Y:S02]  /*6ce0*/  PRMT R49, R56.reuse, 0x8880, RZ ;  /* 0x0000888038317816 */ /* 0x040fe400000000ff */
[----:B------:R-:W-:Y:S02]  /*6cf0*/  SHF.R.S32.HI R51, RZ, 0x18, R51 ;  /* 0x00000018ff337819 */ /* 0x000fe40000011433 */
[----:B------:R-:W-:Y:S02]  /*6d00*/  SHF.L.U32 R52, R56, 0x8, RZ ;  /* 0x0000000838347819 */ /* 0x000fe400000006ff */
[C---:B------:R-:W-:Y:S02]  /*6d10*/  PRMT R54, R58.reuse, 0x8880, RZ ;  /* 0x000088803a367816 */ /* 0x040fe400000000ff */
[----:B------:R-:W-:Y:S01]  /*6d20*/  SHF.L.U32 R53, R58, 0x8, RZ ;  /* 0x000000083a357819 */ /* 0x000fe200000006ff */
[----:B-1-3--:R-:W-:Y:S01]  /*6d30*/  LDTM.16dp32bit_t0_t15.x32 R4, tmem[UR4] ;  /* 0x00000004000479ee */ /* 0x00afe20008a80000 */
[----:B------:R-:W2:Y:S01]  /*6d40*/  LDTM.16dp32bit_t16_t31.x32 R4, tmem[UR4+0x20] ;  /* 0x00002004000479ee */ /* 0x000ea20008aa0000 */
[----:B------:R-:W-:Y:S02]  /*6d50*/  ISETP.NE.AND P6, PT, R64, RZ, PT ;  /* 0x000000ff4000720c */ /* 0x000fe40003fc5270 */
[----:B------:R-:W-:Y:S02]  /*6d60*/  IADD3 R74, PT, PT, R95, UR49, RZ ;  /* 0x000000315f4a7c10 */ /* 0x000fe4000fffe0ff */
[----:B------:R-:W-:Y:S02]  /*6d70*/  SHF.L.U32 R73, R97, 0x4, RZ ;  /* 0x0000000461497819 */ /* 0x000fe400000006ff */
[----:B------:R-:W-:Y:S02]  /*6d80*/  SHF.R.S32.HI R53, RZ, 0x18, R53 ;  /* 0x00000018ff357819 */ /* 0x000fe40000011435 */
[----:B------:R-:W-:Y:S02]  /*6d90*/  IADD3 R112, PT, PT, R74, R73, RZ ;  /* 0x000000494a707210 */ /* 0x000fe40007ffe0ff */
[----:B------:R-:W-:Y:S01]  /*6da0*/  ISETP.NE.AND P0, PT, R105, RZ, PT ;  /* 0x000000ff6900720c */ /* 0x000fe20003f05270 */
[C---:B--2---:R-:W-:Y:S02]  /*6db0*/  IMAD R0, R47.reuse, R4, RZ ;  /* 0x000000042f007224 */ /* 0x044fe400078e02ff */
[----:B------:R-:W-:Y:S02]  /*6dc0*/  IMAD R2, R47, R5, RZ ;  /* 0x000000052f027224 */ /* 0x000fe400078e02ff */
[----:B------:R-:W-:Y:S01]  /*6dd0*/  IMAD R0, R49, R50, R0 ;  /* 0x0000003231007224 */ /* 0x000fe200078e0200 */
[----:B------:R-:W-:Y:S01]  /*6de0*/  SHF.R.S32.HI R49, RZ, 0x18, R52 ;  /* 0x00000018ff317819 */ /* 0x000fe20000011434 */
[----:B------:R-:W-:Y:S01]  /*6df0*/  IMAD R3, R47, R6, RZ ;  /* 0x000000062f037224 */ /* 0x000fe200078e02ff */
[----:B------:R-:W-:Y:S01]  /*6e00*/  SHF.L.U32 R52, R57, 0x10, RZ ;  /* 0x0000001039347819 */ /* 0x000fe200000006ff */
[-C--:B------:R-:W-:Y:S01]  /*6e10*/  IMAD R2, R51, R50.reuse, R2 ;  /* 0x0000003233027224 */ /* 0x080fe200078e0202 */
[----:B------:R-:W-:Y:S01]  /*6e20*/  SHF.R.S32.HI R51, RZ, 0x18, R56 ;  /* 0x00000018ff337819 */ /* 0x000fe20000011438 */
[----:B------:R-:W-:Y:S02]  /*6e30*/  IMAD R7, R47, R7, RZ ;  /* 0x000000072f077224 */ /* 0x000fe400078e02ff */
[-C--:B------:R-:W-:Y:S01]  /*6e40*/  IMAD R3, R49, R50.reuse, R3 ;  /* 0x0000003231037224 */ /* 0x080fe200078e0203 */
[----:B------:R-:W-:Y:S01]  /*6e50*/  PRMT R49, R57, 0x8880, RZ ;  /* 0x0000888039317816 */ /* 0x000fe200000000ff */
[----:B------:R-:W-:Y:S01]  /*6e60*/  IMAD R7, R51, R50, R7 ;  /* 0x0000003233077224 */ /* 0x000fe200078e0207 */
[----:B------:R-:W-:Y:S01]  /*6e70*/  SHF.R.S32.HI R51, RZ, 0x18, R52 ;  /* 0x00000018ff337819 */ /* 0x000fe20000011434 */
[----:B------:R-:W-:Y:S02]  /*6e80*/  IMAD R4, R47, R8, RZ ;  /* 0x000000082f047224 */ /* 0x000fe400078e02ff */
[----:B------:R-:W-:Y:S01]  /*6e90*/  IMAD.SHL.U32 R52, R57, 0x100, RZ ;  /* 0x0000010039347824 */ /* 0x000fe200078e00ff */
[----:B------:R-:W-:Y:S01]  /*6ea0*/  I2IP.S8.S32.SAT R65, R7, R3, RZ ;  /* 0x0000000307417239 */ /* 0x000fe200000014ff */
[----:B------:R-:W-:Y:S02]  /*6eb0*/  IMAD R5, R47, R9, RZ ;  /* 0x000000092f057224 */ /* 0x000fe400078e02ff */
[----:B------:R-:W-:Y:S01]  /*6ec0*/  IMAD R4, R49, R50, R4 ;  /* 0x0000003231047224 */ /* 0x000fe200078e0204 */
[----:B------:R-:W-:Y:S01]  /*6ed0*/  SHF.R.S32.HI R49, RZ, 0x18, R52 ;  /* 0x00000018ff317819 */ /* 0x000fe20000011434 */
[----:B------:R-:W-:Y:S01]  /*6ee0*/  IMAD R6, R47, R10, RZ ;  /* 0x0000000a2f067224 */ /* 0x000fe200078e02ff */
[----:B------:R-:W-:Y:S01]  /*6ef0*/  I2IP.S8.S32.SAT R64, R2, R0, R65 ;  /* 0x0000000002407239 */ /* 0x000fe20000001441 */
[-C--:B------:R-:W-:Y:S01]  /*6f00*/  IMAD R5, R51, R50.reuse, R5 ;  /* 0x0000003233057224 */ /* 0x080fe200078e0205 */
[----:B------:R-:W-:Y:S01]  /*6f10*/  SHF.L.U32 R52, R58, 0x10, RZ ;  /* 0x000000103a347819 */ /* 0x000fe200000006ff */
[----:B------:R-:W-:Y:S01]  /*6f20*/  IMAD R11, R47, R11, RZ ;  /* 0x0000000b2f0b7224 */ /* 0x000fe200078e02ff */
[----:B------:R-:W-:Y:S01]  /*6f30*/  SHF.R.S32.HI R51, RZ, 0x18, R57 ;  /* 0x00000018ff337819 */ /* 0x000fe20000011439 */
[----:B------:R-:W-:Y:S01]  /*6f40*/  IMAD R6, R49, R50, R6 ;  /* 0x0000003231067224 */ /* 0x000fe200078e0206 */
[----:B------:R-:W-:Y:S01]  /*6f50*/  SHF.R.S32.HI R52, RZ, 0x18, R52 ;  /* 0x00000018ff347819 */ /* 0x000fe20000011434 */
[C---:B------:R-:W-:Y:S02]  /*6f60*/  IMAD R8, R47.reuse, R12, RZ ;  /* 0x0000000c2f087224 */ /* 0x040fe400078e02ff */
[----:B------:R-:W-:Y:S02]  /*6f70*/  IMAD.MOV.U32 R49, RZ, RZ, R54 ;  /* 0x000000ffff317224 */ /* 0x000fe400078e0036 */
[----:B------:R-:W-:Y:S02]  /*6f80*/  IMAD R9, R47, R13, RZ ;  /* 0x0000000d2f097224 */ /* 0x000fe400078e02ff */
[----:B------:R-:W-:Y:S01]  /*6f90*/  IMAD R11, R51, R50, R11 ;  /* 0x00000032330b7224 */ /* 0x000fe200078e020b */
[----:B------:R-:W-:Y:S01]  /*6fa0*/  SHF.R.S32.HI R51, RZ, 0x18, R58 ;  /* 0x00000018ff337819 */ /* 0x000fe2000001143a */
[----:B------:R-:W-:Y:S02]  /*6fb0*/  IMAD R10, R47, R14, RZ ;  /* 0x0000000e2f0a7224 */ /* 0x000fe400078e02ff */
[----:B------:R-:W-:Y:S01]  /*6fc0*/  IMAD R8, R49, R50, R8 ;  /* 0x0000003231087224 */ /* 0x000fe200078e0208 */
[----:B------:R-:W-:Y:S01]  /*6fd0*/  I2IP.S8.S32.SAT R65, R11, R6, RZ ;  /* 0x000000060b417239 */ /* 0x000fe200000014ff */
[----:B------:R-:W-:Y:S01]  /*6fe0*/  IMAD R15, R47, R15, RZ ;  /* 0x0000000f2f0f7224 */ /* 0x000fe200078e02ff */
[----:B------:R-:W-:Y:S01]  /*6ff0*/  PRMT R49, R59, 0x8880, RZ ;  /* 0x000088803b317816 */ /* 0x000fe200000000ff */
[----:B------:R-:W-:Y:S01]  /*7000*/  IMAD R9, R52, R50, R9 ;  /* 0x0000003234097224 */ /* 0x000fe200078e0209 */
[----:B------:R-:W-:Y:S01]  /*7010*/  I2IP.S8.S32.SAT R65, R5, R4, R65 ;  /* 0x0000000405417239 */ /* 0x000fe20000001441 */
[-C--:B------:R-:W-:Y:S01]  /*7020*/  IMAD R10, R53, R50.reuse, R10 ;  /* 0x00000032350a7224 */ /* 0x080fe200078e020a */
[----:B------:R-:W-:Y:S01]  /*7030*/  SHF.L.U32 R53, R59, 0x8, RZ ;  /* 0x000000083b357819 */ /* 0x000fe200000006ff */
[----:B------:R-:W-:Y:S01]  /*7040*/  IMAD R15, R51, R50, R15 ;  /* 0x00000032330f7224 */ /* 0x000fe200078e020f */
[----:B------:R-:W-:Y:S01]  /*7050*/  SHF.L.U32 R51, R59, 0x10, RZ ;  /* 0x000000103b337819 */ /* 0x000fe200000006ff */
[C---:B------:R-:W-:Y:S01]  /*7060*/  IMAD R12, R47.reuse, R16, RZ ;  /* 0x000000102f0c7224 */ /* 0x040fe200078e02ff */
[----:B------:R-:W-:Y:S01]  /*7070*/  SHF.R.S32.HI R53, RZ, 0x18, R53 ;  /* 0x00000018ff357819 */ /* 0x000fe20000011435 */
[C---:B------:R-:W-:Y:S01]  /*7080*/  IMAD R13, R47.reuse, R17, RZ ;  /* 0x000000112f0d7224 */ /* 0x040fe200078e02ff */
[----:B------:R-:W-:Y:S01]  /*7090*/  SHF.R.S32.HI R51, RZ, 0x18, R51 ;  /* 0x00000018ff337819 */ /* 0x000fe20000011433 */
[----:B------:R-:W-:Y:S01]  /*70a0*/  IMAD R14, R47, R18, RZ ;  /* 0x000000122f0e7224 */ /* 0x000fe200078e02ff */
[----:B------:R-:W-:Y:S01]  /*70b0*/  I2IP.S8.S32.SAT R66, R15, R10, RZ ;  /* 0x0000000a0f427239 */ /* 0x000fe200000014ff */
[----:B------:R-:W-:Y:S01]  /*70c0*/  IMAD R12, R49, R50, R12 ;  /* 0x00000032310c7224 */ /* 0x000fe200078e020c */
[----:B------:R-:W-:Y:S01]  /*70d0*/  SHF.R.S32.HI R49, RZ, 0x18, R59 ;  /* 0x00000018ff317819 */ /* 0x000fe2000001143b */
[----:B------:R-:W-:Y:S01]  /*70e0*/  IMAD R19, R47, R19, RZ ;  /* 0x000000132f137224 */ /* 0x000fe200078e02ff */
[----:B------:R-:W-:Y:S01]  /*70f0*/  I2IP.S8.S32.SAT R66, R9, R8, R66 ;  /* 0x0000000809427239 */ /* 0x000fe20000001442 */
[-C--:B------:R-:W-:Y:S01]  /*7100*/  IMAD R13, R51, R50.reuse, R13 ;  /* 0x00000032330d7224 */ /* 0x080fe200078e020d */
[C---:B------:R-:W-:Y:S01]  /*7110*/  PRMT R51, R60.reuse, 0x8880, RZ ;  /* 0x000088803c337816 */ /* 0x040fe200000000ff */
[-C--:B------:R-:W-:Y:S01]  /*7120*/  IMAD R14, R53, R50.reuse, R14 ;  /* 0x00000032350e7224 */ /* 0x080fe200078e020e */
[----:B------:R-:W-:Y:S01]  /*7130*/  PRMT R53, R61, 0x8880, RZ ;  /* 0x000088803d357816 */ /* 0x000fe200000000ff */
[----:B------:R-:W-:Y:S01]  /*7140*/  IMAD R19, R49, R50, R19 ;  /* 0x0000003231137224 */ /* 0x000fe200078e0213 */
[----:B------:R-:W-:Y:S01]  /*7150*/  MOV R49, R51 ;  /* 0x0000003300317202 */ /* 0x000fe20000000f00 */
[----:B------:R-:W-:Y:S02]  /*7160*/  IMAD R16, R47, R20, RZ ;  /* 0x000000142f107224 */ /* 0x000fe400078e02ff */
[C---:B------:R-:W-:Y:S01]  /*7170*/  IMAD.U32 R52, R60.reuse, 0x10000, RZ ;  /* 0x000100003c347824 */ /* 0x040fe200078e00ff */
[----:B------:R-:W-:Y:S01]  /*7180*/  I2IP.S8.S32.SAT R67, R19, R14, RZ ;  /* 0x0000000e13437239 */ /* 0x000fe200000014ff */
[----:B------:R-:W-:Y:S01]  /*7190*/  IMAD R16, R49, R50, R16 ;  /* 0x0000003231107224 */ /* 0x000fe200078e0210 */
[----:B------:R-:W-:Y:S01]  /*71a0*/  SHF.L.U32 R49, R60, 0x8, RZ ;  /* 0x000000083c317819 */ /* 0x000fe200000006ff */
[C---:B------:R-:W-:Y:S01]  /*71b0*/  IMAD R17, R47.reuse, R21, RZ ;  /* 0x000000152f117224 */ /* 0x040fe200078e02ff */
[----:B------:R-:W-:Y:S01]  /*71c0*/  SHF.R.S32.HI R51, RZ, 0x18, R52 ;  /* 0x00000018ff337819 */ /* 0x000fe20000011434 */
[C---:B------:R-:W-:Y:S01]  /*71d0*/  IMAD R18, R47.reuse, R22, RZ ;  /* 0x000000162f127224 */ /* 0x040fe200078e02ff */
[----:B------:R-:W-:Y:S01]  /*71e0*/  SHF.R.S32.HI R49, RZ, 0x18, R49 ;  /* 0x00000018ff317819 */ /* 0x000fe20000011431 */
[----:B------:R-:W-:Y:S01]  /*71f0*/  IMAD R23, R47, R23, RZ ;  /* 0x000000172f177224 */ /* 0x000fe200078e02ff */
[----:B------:R-:W-:Y:S01]  /*7200*/  I2IP.S8.S32.SAT R67, R13, R12, R67 ;  /* 0x0000000c0d437239 */ /* 0x000fe20000001443 */
[----:B------:R-:W-:Y:S01]  /*7210*/  IMAD R17, R51, R50, R17 ;  /* 0x0000003233117224 */ /* 0x000fe200078e0211 */
[C---:B------:R-:W-:Y:S01]  /*7220*/  SHF.L.U32 R52, R61.reuse, 0x10, RZ ;  /* 0x000000103d347819 */ /* 0x040fe200000006ff */
[----:B------:R-:W-:Y:S01]  /*7230*/  IMAD.SHL.U32 R54, R61, 0x100, RZ ;  /* 0x000001003d367824 */ /* 0x000fe200078e00ff */
[----:B------:R-:W-:Y:S01]  /*7240*/  SHF.R.S32.HI R51, RZ, 0x18, R60 ;  /* 0x00000018ff337819 */ /* 0x000fe2000001143c */
[----:B------:R-:W-:Y:S01]  /*7250*/  IMAD R20, R47, R24, RZ ;  /* 0x000000182f147224 */ /* 0x000fe200078e02ff */
[----:B------:R1:W-:Y:S01]  /*7260*/  STS.128 [R95+UR49+0x2400], R64 ;  /* 0x002400405f007988 */ /* 0x0003e20008000c31 */
[-C--:B------:R-:W-:Y:S01]  /*7270*/  IMAD R18, R49, R50.reuse, R18 ;  /* 0x0000003231127224 */ /* 0x080fe200078e0212 */
[----:B------:R-:W-:Y:S01]  /*7280*/  SHF.R.S32.HI R52, RZ, 0x18, R52 ;  /* 0x00000018ff347819 */ /* 0x000fe20000011434 */
[----:B------:R-:W-:Y:S01]  /*7290*/  IMAD R21, R47, R25, RZ ;  /* 0x000000192f157224 */ /* 0x000fe200078e02ff */
[----:B------:R-:W-:Y:S01]  /*72a0*/  SHF.R.S32.HI R49, RZ, 0x18, R54 ;  /* 0x00000018ff317819 */ /* 0x000fe20000011436 */
[----:B------:R-:W-:Y:S01]  /*72b0*/  IMAD R23, R51, R50, R23 ;  /* 0x0000003233177224 */ /* 0x000fe200078e0217 */
[----:B------:R-:W-:Y:S01]  /*72c0*/  SHF.R.S32.HI R51, RZ, 0x18, R61 ;  /* 0x00000018ff337819 */ /* 0x000fe2000001143d */
[----:B------:R-:W-:Y:S01]  /*72d0*/  IMAD R22, R47, R26, RZ ;  /* 0x0000001a2f167224 */ /* 0x000fe200078e02ff */
[----:B------:R-:W-:Y:S01]  /*72e0*/  SHF.R.S32.HI R54, RZ, 0x18, R63 ;  /* 0x00000018ff367819 */ /* 0x000fe2000001143f */
[----:B------:R-:W-:Y:S01]  /*72f0*/  IMAD R20, R53, R50, R20 ;  /* 0x0000003235147224 */ /* 0x000fe200078e0214 */
[----:B------:R-:W-:Y:S01]  /*7300*/  I2IP.S8.S32.SAT R68, R23, R18, RZ ;  /* 0x0000001217447239 */ /* 0x000fe200000014ff */
[----:B------:R-:W-:Y:S01]  /*7310*/  IMAD R27, R47, R27, RZ ;  /* 0x0000001b2f1b7224 */ /* 0x000fe200078e02ff */
[----:B------:R-:W-:Y:S01]  /*7320*/  SHF.L.U32 R53, R62, 0x8, RZ ;  /* 0x000000083e357819 */ /* 0x000fe200000006ff */
[-C--:B------:R-:W-:Y:S01]  /*7330*/  IMAD R21, R52, R50.reuse, R21 ;  /* 0x0000003234157224 */ /* 0x080fe200078e0215 */
[C---:B------:R-:W-:Y:S01]  /*7340*/  SHF.L.U32 R52, R62.reuse, 0x10, RZ ;  /* 0x000000103e347819 */ /* 0x040fe200000006ff */
[----:B------:R-:W-:Y:S01]  /*7350*/  IMAD R22, R49, R50, R22 ;  /* 0x0000003231167224 */ /* 0x000fe200078e0216 */
[----:B------:R-:W-:Y:S01]  /*7360*/  PRMT R49, R62, 0x8880, RZ ;  /* 0x000088803e317816 */ /* 0x000fe200000000ff */
[----:B------:R-:W-:Y:S01]  /*7370*/  IMAD R24, R47, R28, RZ ;  /* 0x0000001c2f187224 */ /* 0x000fe200078e02ff */
[----:B------:R-:W-:Y:S01]  /*7380*/  I2IP.S8.S32.SAT R68, R17, R16, R68 ;  /* 0x0000001011447239 */ /* 0x000fe20000001444 */
[----:B------:R-:W-:Y:S01]  /*7390*/  IMAD R27, R51, R50, R27 ;  /* 0x00000032331b7224 */ /* 0x000fe200078e021b */
[----:B------:R-:W-:Y:S01]  /*73a0*/  SHF.R.S32.HI R51, RZ, 0x18, R52 ;  /* 0x00000018ff337819 */ /* 0x000fe20000011434 */
[C---:B------:R-:W-:Y:S01]  /*73b0*/  IMAD R25, R47.reuse, R29, RZ ;  /* 0x0000001d2f197224 */ /* 0x040fe200078e02ff */
[----:B------:R-:W-:Y:S01]  /*73c0*/  SHF.R.S32.HI R53, RZ, 0x18, R53 ;  /* 0x00000018ff357819 */ /* 0x000fe20000011435 */
[----:B------:R-:W-:Y:S01]  /*73d0*/  IMAD R26, R47, R30, RZ ;  /* 0x0000001e2f1a7224 */ /* 0x000fe200078e02ff */
[----:B------:R-:W-:Y:S01]  /*73e0*/  I2IP.S8.S32.SAT R69, R27, R22, RZ ;  /* 0x000000161b457239 */ /* 0x000fe200000014ff */
[-C--:B------:R-:W-:Y:S01]  /*73f0*/  IMAD R24, R49, R50.reuse, R24 ;  /* 0x0000003231187224 */ /* 0x080fe200078e0218 */
[----:B------:R-:W-:Y:S01]  /*7400*/  SHF.L.U32 R52, R63, 0x10, RZ ;  /* 0x000000103f347819 */ /* 0x000fe200000006ff */
[----:B------:R-:W-:Y:S01]  /*7410*/  IMAD R25, R51, R50, R25 ;  /* 0x0000003233197224 */ /* 0x000fe200078e0219 */
[----:B------:R-:W-:Y:S01]  /*7420*/  I2IP.S8.S32.SAT R69, R21, R20, R69 ;  /* 0x0000001415457239 */ /* 0x000fe20000001445 */
[----:B------:R-:W-:Y:S01]  /*7430*/  IMAD R26, R53, R50, R26 ;  /* 0x00000032351a7224 */ /* 0x000fe200078e021a */
[----:B------:R-:W-:Y:S01]  /*7440*/  SHF.R.S32.HI R49, RZ, 0x18, R62 ;  /* 0x00000018ff317819 */ /* 0x000fe2000001143e */
[----:B------:R-:W-:Y:S01]  /*7450*/  IMAD R31, R47, R31, RZ ;  /* 0x0000001f2f1f7224 */ /* 0x000fe200078e02ff */
[C---:B------:R-:W-:Y:S01]  /*7460*/  PRMT R51, R63.reuse, 0x8880, RZ ;  /* 0x000088803f337816 */ /* 0x040fe200000000ff */
[----:B------:R-:W-:Y:S01]  /*7470*/  IMAD.SHL.U32 R53, R63, 0x100, RZ ;  /* 0x000001003f357824 */ /* 0x000fe200078e00ff */
[----:B------:R-:W-:Y:S01]  /*7480*/  SHF.R.S32.HI R52, RZ, 0x18, R52 ;  /* 0x00000018ff347819 */ /* 0x000fe20000011434 */
[C---:B------:R-:W-:Y:S02]  /*7490*/  IMAD R28, R47.reuse, R32, RZ ;  /* 0x000000202f1c7224 */ /* 0x040fe400078e02ff */
[----:B------:R-:W-:Y:S01]  /*74a0*/  IMAD R29, R47, R33, RZ ;  /* 0x000000212f1d7224 */ /* 0x000fe200078e02ff */
[----:B------:R-:W-:Y:S01]  /*74b0*/  SHF.R.S32.HI R53, RZ, 0x18, R53 ;  /* 0x00000018ff357819 */ /* 0x000fe20000011435 */
[-C--:B------:R-:W-:Y:S02]  /*74c0*/  IMAD R31, R49, R50.reuse, R31 ;  /* 0x00000032311f7224 */ /* 0x080fe400078e021f */
[----:B------:R-:W-:Y:S02]  /*74d0*/  IMAD R28, R51, R50, R28 ;  /* 0x00000032331c7224 */ /* 0x000fe400078e021c */
[----:B------:R-:W-:Y:S01]  /*74e0*/  IMAD R30, R47, R34, RZ ;  /* 0x000000222f1e7224 */ /* 0x000fe200078e02ff */
[----:B------:R-:W-:Y:S01]  /*74f0*/  I2IP.S8.S32.SAT R75, R31, R26, RZ ;  /* 0x0000001a1f4b7239 */ /* 0x000fe200000014ff */
[----:B------:R-:W-:Y:S02]  /*7500*/  IMAD R29, R52, R50, R29 ;  /* 0x00000032341d7224 */ /* 0x000fe400078e021d */
[----:B------:R-:W-:Y:S01]  /*7510*/  IMAD R35, R47, R35, RZ ;  /* 0x000000232f237224 */ /* 0x000fe200078e02ff */
[----:B------:R-:W-:Y:S01]  /*7520*/  I2IP.S8.S32.SAT R70, R25, R24, R75 ;  /* 0x0000001819467239 */ /* 0x000fe2000000144b */
[-C--:B------:R-:W-:Y:S01]  /*7530*/  IMAD R30, R53, R50.reuse, R30 ;  /* 0x00000032351e7224 */ /* 0x080fe200078e021e */
[----:B------:R-:W-:Y:S01]  /*7540*/  LEA R75, R100, UR49, 0x3 ;  /* 0x00000031644b7c11 */ /* 0x000fe2000f8e18ff */
[----:B------:R-:W-:Y:S05]  /*7550*/  IMAD R35, R54, R50, R35 ;  /* 0x0000003236237224 */ /* 0x000fea00078e0223 */
[----:B------:R-:W-:Y:S04]  /*7560*/  I2IP.S8.S32.SAT R76, R35, R30, RZ ;  /* 0x0000001e234c7239 */ /* 0x000fe800000014ff */
[----:B------:R-:W-:Y:S02]  /*7570*/  I2IP.S8.S32.SAT R71, R29, R28, R76 ;  /* 0x0000001c1d477239 */ /* 0x000fe4000000144c */
[----:B------:R-:W-:Y:S03]  /*7580*/  @P6 SHF.L.U32 R76, R99, 0x1f, RZ ;  /* 0x0000001f634c6819 */ /* 0x000fe600000006ff */
[----:B------:R1:W-:Y:S01]  /*7590*/  STS.128 [R112+0x2410], R68 ;  /* 0x0024104470007388 */ /* 0x0003e20000000c00 */
[----:B------:R-:W-:Y:S01]  /*75a0*/  @!PT LDS RZ, [RZ] ;  /* 0x00000000fffff984 */ /* 0x000fe20000000800 */
[----:B------:R-:W-:Y:S01]  /*75b0*/  @!PT LDS RZ, [RZ] ;  /* 0x00000000fffff984 */ /* 0x000fe20000000800 */
[----:B------:R-:W-:Y:S01]  /*75c0*/  @!PT LDS RZ, [RZ] ;  /* 0x00000000fffff984 */ /* 0x000fe20000000800 */
[----:B------:R-:W-:Y:S01]  /*75d0*/  @!PT LDS RZ, [RZ] ;  /* 0x00000000fffff984 */ /* 0x000fe20000000800 */
[----:B------:R2:W-:Y:S07]  /*75e0*/  MEMBAR.ALL.CTA ;  /* 0x0000000000007992 */ /* 0x0005ee0000008000 */
[----:B--2---:R-:W2:Y:S02]  /*75f0*/  FENCE.VIEW.ASYNC.S ;  /* 0x00000000000073c6 */ /* 0x004ea40000000000 */
[----:B--2---:R-:W-:Y:S06]  /*7600*/  BAR.SYNC.DEFER_BLOCKING 0x1, 0x80 ;  /* 0x0042000000007b1d */ /* 0x004fec0000010000 */
[----:B------:R-:W-:Y:S05]  /*7610*/  @P0 BRA `(.L_x_126) ;  /* 0x0000000000280947 */ /* 0x000fea0003800000 */
[----:B------:R-:W-:Y:S02]  /*7620*/  UIADD3 UR4, UPT, UPT, UR49, 0x2400, URZ ;  /* 0x0000240031047890 */ /* 0x000fe4000fffe0ff */
[----:B------:R-:W-:Y:S01]  /*7630*/  UIADD3 UR6, UP0, UPT, UR52, 0x680, URZ ;  /* 0x0000068034067890 */ /* 0x000fe2000ff1e0ff */
[----:B------:R-:W-:Y:S03]  /*7640*/  UMOV UR43, UR36 ;  /* 0x00000024002b7c82 */ /* 0x000fe60008000000 */
[----:B------:R-:W-:Y:S01]  /*7650*/  MOV R104, UR4 ;  /* 0x0000000400687c02 */ /* 0x000fe20008000f00 */
[----:B------:R-:W-:Y:S03]  /*7660*/  UIADD3.X UR7, UPT, UPT, URZ, UR53, URZ, UP0, !UPT ;  /* 0x00000035ff077290 */ /* 0x000fe600087fe4ff */
[----:B------:R-:W-:Y:S11]  /*7670*/  R2UR UR40, R104 ;  /* 0x00000000682872ca */ /* 0x000ff600000e0000 */
[----:B------:R-:W-:Y:S02]  /*7680*/  @!UPT UIADD3 URZ, UPT, UPT, URZ, URZ, URZ ;  /* 0x000000fffffff290 */ /* 0x000fe4000fffe0ff */
[----:B------:R2:W-:Y:S01]  /*7690*/  UTMASTG.3D [UR40], [UR6] ;  /* 0x00000028060073b5 */ /* 0x0005e20008010000 */
[----:B------:R0:W-:Y:S01]  /*76a0*/  UTMACMDFLUSH ;  /* 0x00000000000079b7 */ /* 0x0001e20000000000 */
[----:B--2---:R-:W-:Y:S04]  /*76b0*/  DEPBAR.LE SB0, 0x1 ;  /* 0x000080400000791a */ /* 0x004fe80000000000 */
.L_x_126:
[----:B------:R-:W-:Y:S05]  /*76c0*/  BSYNC.RECONVERGENT B0 ;  /* 0x0000000000007941 */ /* 0x000fea0003800200 */
.L_x_125:
[----:B------:R-:W-:Y:S06]  /*76d0*/  BAR.SYNC.DEFER_BLOCKING 0x1, 0x80 ;  /* 0x0042000000007b1d */ /* 0x000fec0000010000 */
[----:B------:R-:W2:Y:S01]  /*76e0*/  @P6 SYNCS.PHASECHK.TRANS64.TRYWAIT P0, [R75+URZ+0x220], R76 ;  /* 0x0002204c4b0065a7 */ /* 0x000ea200080011ff */
[----:B------:R-:W-:Y:S01]  /*76f0*/  BSSY B1, `(.L_x_127) ;  /* 0x000001f000017945 */ /* 0x000fe20003800000 */
[----:B--2---:R-:W-:Y:S03]  /*7700*/  @P6 SEL R55, RZ, 0x1, !P0 ;  /* 0x00000001ff376807 */ /* 0x004fe60004000000 */
[----:B------:R-:W-:Y:S05]  /*7710*/  @!P6 BRA `(.L_x_128) ;  /* 0x000000000070e947 */ /* 0x000fea0003800000 */
[----:B------:R-:W-:Y:S01]  /*7720*/  ISETP.NE.AND P1, PT, R72, RZ, PT ;  /* 0x000000ff4800720c */ /* 0x000fe20003f25270 */
[----:B------:R-:W-:Y:S01]  /*7730*/  BSSY B0, `(.L_x_129) ;  /* 0x0000008000007945 */ /* 0x000fe20003800000 */
[----:B------:R-:W-:Y:S11]  /*7740*/  ISETP.NE.AND P0, PT, R55, RZ, PT ;  /* 0x000000ff3700720c */ /* 0x000ff60003f05270 */
[----:B------:R-:W-:Y:S04]  /*7750*/  @P1 IMAD R74, R100, 0x1000, R74 ;  /* 0x00001000644a1824 */ /* 0x000fe800078e024a */
[----:B------:R-:W-:Y:S01]  /*7760*/  @P1 IMAD.IADD R73, R73, 0x1, R74 ;  /* 0x0000000149491824 */ /* 0x000fe200078e024a */
[----:B------:R-:W-:Y:S06]  /*7770*/  @P0 BRA `(.L_x_130) ;  /* 0x00000000000c0947 */ /* 0x000fec0003800000 */
[----:B------:R-:W-:Y:S04]  /*7780*/  SHF.L.U32 R0, R99, 0x1f, RZ ;  /* 0x0000001f63007819 */ /* 0x000fe800000006ff */
[----:B------:R-:W2:Y:S02]  /*7790*/  SYNCS.PHASECHK.TRANS64.TRYWAIT P0, [R75+URZ+0x220], R0 ;  /* 0x000220004b0075a7 */ /* 0x000ea400080011ff */
[----:B--2---:R-:W-:Y:S05]  /*77a0*/  @!P0 BRA `(.L_x_131) ;  /* 0x0000002000988947 */ /* 0x004fea0003800000 */
.L_x_130:
[----:B------:R-:W-:Y:S05]  /*77b0*/  BSYNC B0 ;  /* 0x0000000000007941 */ /* 0x000fea0003800000 */
.L_x_129:
[----:B------:R-:W-:Y:S01]  /*77c0*/  ISETP.NE.AND P0, PT, R72, RZ, PT ;  /* 0x000000ff4800720c */ /* 0x000fe20003f05270 */
[----:B--2---:R-:W-:Y:S02]  /*77d0*/  VIADD R75, R75, 0x230 ;  /* 0x000002304b4b7836 */ /* 0x004fe40000000000 */
[----:B------:R-:W-:Y:S02]  /*77e0*/  IMAD.U32 R0, RZ, RZ, UR37 ;  /* 0x00000025ff007e24 */ /* 0x000fe4000f8e00ff */
[----:B------:R-:W-:Y:S03]  /*77f0*/  VIADD R100, R100, 0x1 ;  /* 0x0000000164647836 */ /* 0x000fe60000000000 */
[----:B------:R-:W-:Y:S05]  /*7800*/  PRMT R0, R0, 0x654, R75 ;  /* 0x0000065400007816 */ /* 0x000fea000000004b */
[----:B------:R2:W3:Y:S04]  /*7810*/  @P0 LDS.128 R56, [R74+0x400] ;  /* 0x000400004a380984 */ /* 0x0004e80000000c00 */
[----:B------:R2:W4:Y:S01]  /*7820*/  @P0 LDS.128 R60, [R73+0x410] ;  /* 0x00041000493c0984 */ /* 0x0005220000000c00 */
        /* <DEDUP_REMOVED lines=10> */
[----:B--23--:R-:W-:Y:S02]  /*78d0*/  LOP3.LUT R99, R99, R0, RZ, 0x3c, !PT ;  /* 0x0000000063637212 */ /* 0x00cfe400078e3cff */
.L_x_128:
[----:B------:R-:W-:Y:S05]  /*78e0*/  BSYNC B1 ;  /* 0x0000000000017941 */ /* 0x000fea0003800000 */
.L_x_127:
[----:B------:R-:W-:Y:S05]  /*78f0*/  VIADD R3, R48, 0x40 ;  /* 0x0000004030037836 */ /* 0x000fea0000000000 */
[----:B------:R-:W-:Y:S04]  /*7900*/  SHF.R.U32.HI R3, RZ, 0x15, R3 ;  /* 0x00000015ff037819 */ /* 0x000fe80000011603 */
[----:B------:R-:W-:Y:S11]  /*7910*/  LOP3.LUT P0, RZ, R3, 0x3, R96, 0x48, !PT ;  /* 0x0000000303ff7812 */ /* 0x000ff60007804860 */
[----:B------:R-:W-:Y:S02]  /*7920*/  @!UPT UIADD3 URZ, UPT, UPT, URZ, URZ, URZ ;  /* 0x000000fffffff290 */ /* 0x000fe4000fffe0ff */
[----:B------:R-:W-:Y:S05]  /*7930*/  @!P0 BRA `(.L_x_132) ;  /* 0x0000000000408947 */ /* 0x000fea0003800000 */
[----:B------:R-:W2:Y:S01]  /*7940*/  LDCU.64 UR8, c[0x4][0x70] ;  /* 0x01000e00ff0877ac */ /* 0x000ea20008000a00 */
[----:B------:R-:W-:Y:S01]  /*7950*/  MOV R3, 0x0 ;  /* 0x0000000000037802 */ /* 0x000fe20000000f00 */
[----:B------:R-:W-:Y:S02]  /*7960*/  HFMA2 R12, -RZ, RZ, 0, 5.9604644775390625e-08 ;  /* 0x00000001ff0c7431 */ /* 0x000fe400000001ff */
[----:B------:R-:W-:Y:S02]  /*7970*/  IMAD.MOV.U32 R8, RZ, RZ, 0x192 ;  /* 0x00000192ff087424 */ /* 0x000fe400078e00ff */
[----:B------:R-:W-:Y:S01]  /*7980*/  IMAD.MOV.U32 R13, RZ, RZ, RZ ;  /* 0x000000ffff0d7224 */ /* 0x000fe200078e00ff */
[----:B------:R-:W3:Y:S01]  /*7990*/  LDCU.64 UR6, c[0x4][0x78] ;  /* 0x01000f00ff0677ac */ /* 0x000ee20008000a00 */
[----:B------:R-:W1:Y:S01]  /*79a0*/  LDC.64 R2, c[0x4][R3] ;  /* 0x0100000003027b82 */ /* 0x000e620000000a00 */
[----:B------:R-:W5:Y:S01]  /*79b0*/  LDCU.64 UR4, c[0x4][0x10] ;  /* 0x01000200ff0477ac */ /* 0x000f620008000a00 */
[----:B--2---:R-:W-:Y:S01]  /*79c0*/  MOV R5, UR9 ;  /* 0x0000000900057c02 */ /* 0x004fe20008000f00 */
[----:B------:R-:W-:Y:S01]  /*79d0*/  IMAD.U32 R4, RZ, RZ, UR8 ;  /* 0x00000008ff047e24 */ /* 0x000fe2000f8e00ff */
[----:B---3--:R-:W-:Y:S01]  /*79e0*/  MOV R7, UR7 ;  /* 0x0000000700077c02 */ /* 0x008fe20008000f00 */
[----:B------:R-:W-:Y:S01]  /*79f0*/  IMAD.U32 R6, RZ, RZ, UR6 ;  /* 0x00000006ff067e24 */ /* 0x000fe2000f8e00ff */
[----:B-----5:R-:W-:Y:S01]  /*7a00*/  MOV R11, UR5 ;  /* 0x00000005000b7c02 */ /* 0x020fe20008000f00 */
[----:B------:R-:W-:Y:S02]  /*7a10*/  IMAD.U32 R10, RZ, RZ, UR4 ;  /* 0x00000004ff0a7e24 */ /* 0x000fe4000f8e00ff */
[----:B------:R-:W-:Y:S07]  /*7a20*/  LEPC R20, `(.L_x_132) ;  /* 0x000000001014794e */ /* 0x000fee0000000000 */
[----:B-1--4-:R-:W-:Y:S05]  /*7a30*/  CALL.ABS.NOINC R2 ;  /* 0x0000000002007343 */ /* 0x012fea0003c00000 */
.L_x_132:
[----:B------:R-:W-:Y:S01]  /*7a40*/  ISETP.NE.AND P0, PT, R105, RZ, PT ;  /* 0x000000ff6900720c */ /* 0x000fe20003f05270 */
[----:B------:R-:W-:Y:S05]  /*7a50*/  WARPSYNC.ALL ;  /* 0x0000000000007948 */ /* 0x000fea0003800000 */
[----:B------:R-:W-:Y:S01]  /*7a60*/  IMAD.SHL.U32 R80, R57, 0x100, RZ ;  /* 0x0000010039507824 */ /* 0x000fe200078e00ff */
[----:B------:R-:W-:Y:S01]  /*7a70*/  R2UR UR4, R48 ;  /* 0x00000000300472ca */ /* 0x000fe200000e0000 */
[----:B------:R-:W-:Y:S01]  /*7a80*/  IMAD.SHL.U32 R74, R59, 0x100, RZ ;  /* 0x000001003b4a7824 */ /* 0x000fe200078e00ff */
[C---:B------:R-:W-:Y:S01]  /*7a90*/  SHF.L.U32 R51, R56.reuse, 0x10, RZ ;  /* 0x0000001038337819 */ /* 0x040fe200000006ff */
[----:B-1--4-:R-:W-:Y:S01]  /*7aa0*/  IMAD.SHL.U32 R68, R61, 0x100, RZ ;  /* 0x000001003d447824 */ /* 0x012fe200078e00ff */
[C---:B------:R-:W-:Y:S01]  /*7ab0*/  PRMT R49, R56.reuse, 0x8880, RZ ;  /* 0x0000888038317816 */ /* 0x040fe200000000ff */
[----:B------:R-:W-:Y:S01]  /*7ac0*/  BSSY.RECONVERGENT B0, `(.L_x_133) ;  /* 0x000009e000007945 */ /* 0x000fe20003800200 */
[----:B------:R-:W-:Y:S02]  /*7ad0*/  SHF.L.U32 R53, R56, 0x8, RZ ;  /* 0x0000000838357819 */ /* 0x000fe400000006ff */
[----:B------:R-:W-:Y:S02]  /*7ae0*/  SHF.R.S32.HI R51, RZ, 0x18, R51 ;  /* 0x00000018ff337819 */ /* 0x000fe40000011433 */
[C---:B------:R-:W-:Y:S02]  /*7af0*/  PRMT R82, R57.reuse, 0x8880, RZ ;  /* 0x0000888039527816 */ /* 0x040fe400000000ff */
[----:B------:R-:W-:Y:S01]  /*7b00*/  SHF.R.S32.HI R53, RZ, 0x18, R53 ;  /* 0x00000018ff357819 */ /* 0x000fe20000011435 */
[----:B------:R-:W-:Y:S01]  /*7b10*/  LDTM.16dp32bit_t0_t15.x32 R4, tmem[UR4+0x40] ;  /* 0x00004004000479ee */ /* 0x000fe20008a80000 */
[----:B------:R-:W1:Y:S01]  /*7b20*/  LDTM.16dp32bit_t16_t31.x32 R4, tmem[UR4+0x60] ;  /* 0x00006004000479ee */ /* 0x000e620008aa0000 */
[----:B------:R-:W-:Y:S01]  /*7b30*/  NOP ;  /* 0x0000000000007918 */ /* 0x000fe20000000000 */
[----:B------:R-:W-:Y:S02]  /*7b40*/  R2UR UR5, R108 ;  /* 0x000000006c0572ca */ /* 0x000fe400000e0000 */
[----:B------:R-:W-:Y:S02]  /*7b50*/  SHF.R.S32.HI R52, RZ, 0x18, R56 ;  /* 0x00000018ff347819 */ /* 0x000fe40000011438 */
[----:B------:R-:W-:Y:S02]  /*7b60*/  SHF.L.U32 R81, R57, 0x10, RZ ;  /* 0x0000001039517819 */ /* 0x000fe400000006ff */
[C---:B------:R-:W-:Y:S02]  /*7b70*/  PRMT R79, R58.reuse, 0x8880, RZ ;  /* 0x000088803a4f7816 */ /* 0x040fe400000000ff */
[----:B------:R-:W-:Y:S02]  /*7b80*/  SHF.R.S32.HI R54, RZ, 0x18, R57 ;  /* 0x00000018ff367819 */ /* 0x000fe40000011439 */
[----:B------:R-:W-:Y:S02]  /*7b90*/  SHF.L.U32 R78, R58, 0x10, RZ ;  /* 0x000000103a4e7819 */ /* 0x000fe400000006ff */
[C---:B------:R-:W-:Y:S01]  /*7ba0*/  PRMT R76, R59.reuse, 0x8880, RZ ;  /* 0x000088803b4c7816 */ /* 0x040fe200000000ff */
[----:B------:R-:W-:Y:S01]  /*7bb0*/  UIADD3 UR5, UPT, UPT, UR5, 0x290, URZ ;  /* 0x0000029005057890 */ /* 0x000fe2000fffe0ff */
[----:B------:R-:W-:Y:S02]  /*7bc0*/  SHF.R.S32.HI R55, RZ, 0x18, R58 ;  /* 0x00000018ff377819 */ /* 0x000fe4000001143a */
[----:B------:R-:W-:Y:S01]  /*7bd0*/  SHF.L.U32 R75, R59, 0x10, RZ ;  /* 0x000000103b4b7819 */ /* 0x000fe200000006ff */
[----:B------:R-:W-:Y:S01]  /*7be0*/  UPRMT UR5, UR37, 0x654, UR5 ;  /* 0x0000065425057896 */ /* 0x000fe20008000005 */
[C---:B------:R-:W-:Y:S02]  /*7bf0*/  PRMT R73, R60.reuse, 0x8880, RZ ;  /* 0x000088803c497816 */ /* 0x040fe400000000ff */
[----:B------:R-:W-:Y:S01]  /*7c00*/  SHF.R.S32.HI R56, RZ, 0x18, R59 ;  /* 0x00000018ff387819 */ /* 0x000fe2000001143b */
[C---:B-1----:R-:W-:Y:S01]  /*7c10*/  IMAD R4, R47.reuse, R4, RZ ;  /* 0x000000042f047224 */ /* 0x042fe200078e02ff */
[----:B------:R-:W-:Y:S01]  /*7c20*/  SHF.L.U32 R72, R60, 0x10, RZ ;  /* 0x000000103c487819 */ /* 0x000fe200000006ff */
[----:B------:R-:W-:Y:S01]  /*7c30*/  IMAD R5, R47, R5, RZ ;  /* 0x000000052f057224 */ /* 0x000fe200078e02ff */
[----:B------:R-:W-:Y:S01]  /*7c40*/  PRMT R70, R61, 0x8880, RZ ;  /* 0x000088803d467816 */ /* 0x000fe200000000ff */
[----:B------:R-:W-:Y:S01]  /*7c50*/  IMAD R6, R47, R6, RZ ;  /* 0x000000062f067224 */ /* 0x000fe200078e02ff */
[----:B------:R-:W-:Y:S01]  /*7c60*/  SYNCS.ARRIVE.TRANS64.RED.A1T0 RZ, [UR5], RZ ;  /* 0x000000ffffff79a7 */ /* 0x000fe20008100405 */
[----:B------:R-:W-:Y:S01]  /*7c70*/  IMAD R4, R49, R50, R4 ;  /* 0x0000003231047224 */ /* 0x000fe200078e0204 */
[----:B------:R-:W-:Y:S01]  /*7c80*/  MOV R49, R82 ;  /* 0x0000005200317202 */ /* 0x000fe20000000f00 */
[----:B------:R-:W-:Y:S01]  /*7c90*/  IMAD R7, R47, R7, RZ ;  /* 0x000000072f077224 */ /* 0x000fe200078e02ff */
[----:B------:R-:W-:Y:S01]  /*7ca0*/  SHF.R.S32.HI R57, RZ, 0x18, R60 ;  /* 0x00000018ff397819 */ /* 0x000fe2000001143c */
[-C--:B------:R-:W-:Y:S01]  /*7cb0*/  IMAD R5, R51, R50.reuse, R5 ;  /* 0x0000003233057224 */ /* 0x080fe200078e0205 */
[----:B------:R-:W-:Y:S01]  /*7cc0*/  SHF.R.S32.HI R51, RZ, 0x18, R81 ;  /* 0x00000018ff337819 */ /* 0x000fe20000011451 */
[----:B------:R-:W-:Y:S01]  /*7cd0*/  IMAD R6, R53, R50, R6 ;  /* 0x0000003235067224 */ /* 0x000fe200078e0206 */
[----:B------:R-:W-:Y:S01]  /*7ce0*/  SHF.R.S32.HI R53, RZ, 0x18, R80 ;  /* 0x00000018ff357819 */ /* 0x000fe20000011450 */
[----:B------:R-:W-:Y:S01]  /*7cf0*/  IMAD R8, R47, R8, RZ ;  /* 0x000000082f087224 */ /* 0x000fe200078e02ff */
[----:B------:R-:W-:Y:S01]  /*7d00*/  SHF.L.U32 R69, R61, 0x10, RZ ;  /* 0x000000103d457819 */ /* 0x000fe200000006ff */
[----:B------:R-:W-:Y:S01]  /*7d10*/  IMAD R7, R52, R50, R7 ;  /* 0x0000003234077224 */ /* 0x000fe200078e0207 */
[----:B------:R-:W-:Y:S01]  /*7d20*/  SHF.R.S32.HI R52, RZ, 0x18, R75 ;  /* 0x00000018ff347819 */ /* 0x000fe2000001144b */
[C---:B------:R-:W-:Y:S01]  /*7d30*/  IMAD R9, R47.reuse, R9, RZ ;  /* 0x000000092f097224 */ /* 0x040fe200078e02ff */
[----:B------:R-:W-:Y:S01]  /*7d40*/  PRMT R67, R62, 0x8880, RZ ;  /* 0x000088803e437816 */ /* 0x000fe200000000ff */
[----:B------:R-:W-:Y:S01]  /*7d50*/  IMAD R10, R47, R10, RZ ;  /* 0x0000000a2f0a7224 */ /* 0x000fe200078e02ff */
[----:B------:R-:W-:Y:S01]  /*7d60*/  I2IP.S8.S32.SAT R108, R7, R6, RZ ;  /* 0x00000006076c7239 */ /* 0x000fe200000014ff */
[----:B------:R-:W-:Y:S01]  /*7d70*/  IMAD R8, R49, R50, R8 ;  /* 0x0000003231087224 */ /* 0x000fe200078e0208 */
[----:B------:R-:W-:Y:S01]  /*7d80*/  MOV R49, R79 ;  /* 0x0000004f00317202 */ /* 0x000fe20000000f00 */
[----:B------:R-:W-:Y:S01]  /*7d90*/  IMAD R11, R47, R11, RZ ;  /* 0x0000000b2f0b7224 */ /* 0x000fe200078e02ff */
[----:B------:R-:W-:Y:S01]  /*7da0*/  I2IP.S8.S32.SAT R108, R5, R4, R108 ;  /* 0x00000004056c7239 */ /* 0x000fe2000000146c */
[-C--:B------:R-:W-:Y:S01]  /*7db0*/  IMAD R9, R51, R50.reuse, R9 ;  /* 0x0000003233097224 */ /* 0x080fe200078e0209 */
[----:B------:R-:W-:Y:S01]  /*7dc0*/  SHF.R.S32.HI R51, RZ, 0x18, R78 ;  /* 0x00000018ff337819 */ /* 0x000fe2000001144e */
[----:B------:R-:W-:Y:S01]  /*7dd0*/  IMAD R10, R53, R50, R10 ;  /* 0x00000032350a7224 */ /* 0x000fe200078e020a */
[----:B------:R-:W-:Y:S01]  /*7de0*/  SHF.R.S32.HI R53, RZ, 0x18, R74 ;  /* 0x00000018ff357819 */ /* 0x000fe2000001144a */
[C---:B------:R-:W-:Y:S01]  /*7df0*/  IMAD R12, R47.reuse, R12, RZ ;  /* 0x0000000c2f0c7224 */ /* 0x040fe200078e02ff */
[----:B------:R-:W-:Y:S01]  /*7e00*/  SHF.L.U32 R77, R58, 0x8, RZ ;  /* 0x000000083a4d7819 */ /* 0x000fe200000006ff */
[-C--:B------:R-:W-:Y:S01]  /*7e10*/  IMAD R11, R54, R50.reuse, R11 ;  /* 0x00000032360b7224 */ /* 0x080fe200078e020b */
[----:B------:R-:W-:Y:S01]  /*7e20*/  SHF.R.S32.HI R58, RZ, 0x18, R61 ;  /* 0x00000018ff3a7819 */ /* 0x000fe2000001143d */
[----:B------:R-:W-:Y:S01]  /*7e30*/  IMAD R13, R47, R13, RZ ;  /* 0x0000000d2f0d7224 */ /* 0x000fe200078e02ff */
[----:B------:R-:W-:Y:S01]  /*7e40*/  SHF.L.U32 R66, R62, 0x10, RZ ;  /* 0x000000103e427819 */ /* 0x000fe200000006ff */
[----:B------:R-:W-:Y:S01]  /*7e50*/  IMAD R12, R49, R50, R12 ;  /* 0x00000032310c7224 */ /* 0x000fe200078e020c */
[----:B------:R-:W-:Y:S01]  /*7e60*/  SHF.R.S32.HI R49, RZ, 0x18, R77 ;  /* 0x00000018ff317819 */ /* 0x000fe2000001144d */
[----:B------:R-:W-:Y:S01]  /*7e70*/  IMAD R14, R47, R14, RZ ;  /* 0x0000000e2f0e7224 */ /* 0x000fe200078e02ff */
[----:B------:R-:W-:Y:S01]  /*7e80*/  I2IP.S8.S32.SAT R109, R11, R10, RZ ;  /* 0x0000000a0b6d7239 */ /* 0x000fe200000014ff */
[----:B------:R-:W-:Y:S01]  /*7e90*/  IMAD R15, R47, R15, RZ ;  /* 0x0000000f2f0f7224 */ /* 0x000fe200078e02ff */
[----:B------:R-:W-:Y:S01]  /*7ea0*/  PRMT R64, R63, 0x8880, RZ ;  /* 0x000088803f407816 */ /* 0x000fe200000000ff */
[----:B------:R-:W-:Y:S01]  /*7eb0*/  IMAD R13, R51, R50, R13 ;  /* 0x00000032330d7224 */ /* 0x000fe200078e020d */
[----:B------:R-:W-:Y:S01]  /*7ec0*/  MOV R51, R76 ;  /* 0x0000004c00337202 */ /* 0x000fe20000000f00 */
[----:B------:R-:W-:Y:S01]  /*7ed0*/  IMAD R16, R47, R16, RZ ;  /* 0x000000102f107224 */ /* 0x000fe200078e02ff */
[----:B------:R-:W-:Y:S01]  /*7ee0*/  I2IP.S8.S32.SAT R109, R9, R8, R109 ;  /* 0x00000008096d7239 */ /* 0x000fe2000000146d */
[-C--:B------:R-:W-:Y:S01]  /*7ef0*/  IMAD R14, R49, R50.reuse, R14 ;  /* 0x00000032310e7224 */ /* 0x080fe200078e020e */
[----:B------:R-:W-:Y:S01]  /*7f00*/  SHF.R.S32.HI R59, RZ, 0x18, R62 ;  /* 0x00000018ff3b7819 */ /* 0x000fe2000001143e */
[----:B------:R-:W-:Y:S01]  /*7f10*/  IMAD R17, R47, R17, RZ ;  /* 0x000000112f117224 */ /* 0x000fe200078e02ff */
[----:B------:R-:W-:Y:S01]  /*7f20*/  SHF.L.U32 R71, R60, 0x8, RZ ;  /* 0x000000083c477819 */ /* 0x000fe200000006ff */
[----:B------:R-:W-:Y:S01]  /*7f30*/  IMAD R15, R55, R50, R15 ;  /* 0x00000032370f7224 */ /* 0x000fe200078e020f */
[----:B------:R-:W-:Y:S01]  /*7f40*/  SHF.R.S32.HI R60, RZ, 0x18, R63 ;  /* 0x00000018ff3c7819 */ /* 0x000fe2000001143f */
[----:B------:R-:W-:Y:S01]  /*7f50*/  IMAD R18, R47, R18, RZ ;  /* 0x000000122f127224 */ /* 0x000fe200078e02ff */
[----:B------:R-:W-:Y:S01]  /*7f60*/  SHF.L.U32 R65, R62, 0x8, RZ ;  /* 0x000000083e417819 */ /* 0x000fe200000006ff */
[----:B------:R-:W-:Y:S01]  /*7f70*/  IMAD R16, R51, R50, R16 ;  /* 0x0000003233107224 */ /* 0x000fe200078e0210 */
[----:B------:R-:W-:Y:S01]  /*7f80*/  I2IP.S8.S32.SAT R110, R15, R14, RZ ;  /* 0x0000000e0f6e7239 */ /* 0x000fe200000014ff */
[----:B------:R-:W-:Y:S01]  /*7f90*/  IMAD R19, R47, R19, RZ ;  /* 0x000000132f137224 */ /* 0x000fe200078e02ff */
[----:B------:R-:W-:Y:S01]  /*7fa0*/  SHF.R.S32.HI R51, RZ, 0x18, R72 ;  /* 0x00000018ff337819 */ /* 0x000fe20000011448 */
[----:B------:R-:W-:Y:S01]  /*7fb0*/  IMAD R17, R52, R50, R17 ;  /* 0x0000003234117224 */ /* 0x000fe200078e0211 */
[----:B------:R-:W-:Y:S01]  /*7fc0*/  I2IP.S8.S32.SAT R110, R13, R12, R110 ;  /* 0x0000000c0d6e7239 */ /* 0x000fe2000000146e */
[----:B------:R-:W-:Y:S01]  /*7fd0*/  IMAD R0, R47, R20, RZ ;  /* 0x000000142f007224 */ /* 0x000fe200078e02ff */
[----:B------:R-:W-:Y:S01]  /*7fe0*/  SHF.R.S32.HI R52, RZ, 0x18, R71 ;  /* 0x00000018ff347819 */ /* 0x000fe20000011447 */
[-C--:B------:R-:W-:Y:S01]  /*7ff0*/  IMAD R18, R53, R50.reuse, R18 ;  /* 0x0000003235127224 */ /* 0x080fe200078e0212 */
[----:B------:R-:W-:Y:S01]  /*8000*/  SHF.R.S32.HI R53, RZ, 0x18, R68 ;  /* 0x00000018ff357819 */ /* 0x000fe20000011444 */
[----:B------:R-:W-:Y:S01]  /*8010*/  IMAD.MOV.U32 R49, RZ, RZ, R73 ;  /* 0x000000ffff317224 */ /* 0x000fe200078e0049 */
[----:B------:R-:W-:Y:S01]  /*8020*/  SHF.L.U32 R62, R63, 0x10, RZ ;  /* 0x000000103f3e7819 */ /* 0x000fe200000006ff */
[C---:B------:R-:W-:Y:S02]  /*8030*/  IMAD R2, R47.reuse, R21, RZ ;  /* 0x000000152f027224 */ /* 0x040fe400078e02ff */
[----:B------:R-:W-:Y:S02]  /*8040*/  IMAD R19, R56, R50, R19 ;  /* 0x0000003238137224 */ /* 0x000fe400078e0213 */
[----:B------:R-:W-:Y:S02]  /*8050*/  IMAD R3, R47, R22, RZ ;  /* 0x000000162f037224 */ /* 0x000fe400078e02ff */
[----:B------:R-:W-:Y:S01]  /*8060*/  IMAD R0, R49, R50, R0 ;  /* 0x0000003231007224 */ /* 0x000fe200078e0200 */
[----:B------:R-:W-:Y:S01]  /*8070*/  I2IP.S8.S32.SAT R111, R19, R18, RZ ;  /* 0x00000012136f7239 */ /* 0x000fe200000014ff */
[----:B------:R-:W-:Y:S01]  /*8080*/  IMAD R23, R47, R23, RZ ;  /* 0x000000172f177224 */ /* 0x000fe200078e02ff */
[----:B------:R-:W-:Y:S01]  /*8090*/  MOV R49, R70 ;  /* 0x0000004600317202 */ /* 0x000fe20000000f00 */
[----:B------:R-:W-:Y:S01]  /*80a0*/  IMAD R2, R51, R50, R2 ;  /* 0x0000003233027224 */ /* 0x000fe200078e0202 */
[----:B------:R-:W-:Y:S01]  /*80b0*/  I2IP.S8.S32.SAT R111, R17, R16, R111 ;  /* 0x00000010116f7239 */ /* 0x000fe2000000146f */
[C---:B------:R-:W-:Y:S01]  /*80c0*/  IMAD R20, R47.reuse, R24, RZ ;  /* 0x000000182f147224 */ /* 0x040fe200078e02ff */
[----:B------:R-:W-:Y:S01]  /*80d0*/  SHF.R.S32.HI R51, RZ, 0x18, R69 ;  /* 0x00000018ff337819 */ /* 0x000fe20000011445 */
[-C--:B------:R-:W-:Y:S01]  /*80e0*/  IMAD R3, R52, R50.reuse, R3 ;  /* 0x0000003234037224 */ /* 0x080fe200078e0203 */
[----:B------:R-:W-:Y:S01]  /*80f0*/  SHF.R.S32.HI R52, RZ, 0x18, R62 ;  /* 0x00000018ff347819 */ /* 0x000fe2000001143e */
[----:B------:R-:W-:Y:S01]  /*8100*/  IMAD R21, R47, R25, RZ ;  /* 0x000000192f157224 */ /* 0x000fe200078e02ff */
[----:B------:R1:W-:Y:S01]  /*8110*/  STS.128 [R95+UR49+0x3400], R108 ;  /* 0x0034006c5f007988 */ /* 0x0003e20008000c31 */
[----:B------:R-:W-:Y:S02]  /*8120*/  IMAD R23, R57, R50, R23 ;  /* 0x0000003239177224 */ /* 0x000fe400078e0217 */
[----:B------:R-:W-:Y:S02]  /*8130*/  IMAD R22, R47, R26, RZ ;  /* 0x0000001a2f167224 */ /* 0x000fe400078e02ff */
[-C--:B------:R-:W-:Y:S01]  /*8140*/  IMAD R20, R49, R50.reuse, R20 ;  /* 0x0000003231147224 */ /* 0x080fe200078e0214 */
[----:B------:R-:W-:Y:S01]  /*8150*/  I2IP.S8.S32.SAT R113, R23, R3, RZ ;  /* 0x0000000317717239 */ /* 0x000fe200000014ff */
[----:B------:R-:W-:Y:S01]  /*8160*/  IMAD R27, R47, R27, RZ ;  /* 0x0000001b2f1b7224 */ /* 0x000fe200078e02ff */
[----:B------:R-:W-:Y:S01]  /*8170*/  MOV R49, R67 ;  /* 0x0000004300317202 */ /* 0x000fe20000000f00 */
[----:B------:R-:W-:Y:S01]  /*8180*/  IMAD R21, R51, R50, R21 ;  /* 0x0000003233157224 */ /* 0x000fe200078e0215 */
[----:B------:R-:W-:Y:S01]  /*8190*/  I2IP.S8.S32.SAT R116, R2, R0, R113 ;  /* 0x0000000002747239 */ /* 0x000fe20000001471 */
[----:B------:R-:W-:Y:S01]  /*81a0*/  IMAD R24, R47, R28, RZ ;  /* 0x0000001c2f187224 */ /* 0x000fe200078e02ff */
[----:B------:R-:W-:Y:S01]  /*81b0*/  SHF.R.S32.HI R51, RZ, 0x18, R66 ;  /* 0x00000018ff337819 */ /* 0x000fe20000011442 */
[-C--:B------:R-:W-:Y:S01]  /*81c0*/  IMAD R22, R53, R50.reuse, R22 ;  /* 0x0000003235167224 */ /* 0x080fe200078e0216 */
[----:B------:R-:W-:Y:S01]  /*81d0*/  IADD3 R113, PT, PT, R44, 0x1, RZ ;  /* 0x000000012c717810 */ /* 0x000fe20007ffe0ff */
[-C--:B------:R-:W-:Y:S02]  /*81e0*/  IMAD R27, R58, R50.reuse, R27 ;  /* 0x000000323a1b7224 */ /* 0x080fe400078e021b */
[----:B------:R-:W-:Y:S02]  /*81f0*/  IMAD R25, R47, R29, RZ ;  /* 0x0000001d2f197224 */ /* 0x000fe400078e02ff */
[----:B------:R-:W-:Y:S01]  /*8200*/  IMAD R24, R49, R50, R24 ;  /* 0x0000003231187224 */ /* 0x000fe200078e0218 */
[----:B------:R-:W-:Y:S01]  /*8210*/  SHF.R.S32.HI R49, RZ, 0x18, R65 ;  /* 0x00000018ff317819 */ /* 0x000fe20000011441 */
[----:B------:R-:W-:Y:S01]  /*8220*/  IMAD R26, R47, R30, RZ ;  /* 0x0000001e2f1a7224 */ /* 0x000fe200078e02ff */
[----:B------:R-:W-:Y:S01]  /*8230*/  I2IP.S8.S32.SAT R117, R27, R22, RZ ;  /* 0x000000161b757239 */ /* 0x000fe200000014ff */
[----:B------:R-:W-:Y:S02]  /*8240*/  IMAD.SHL.U32 R61, R63, 0x100, RZ ;  /* 0x000001003f3d7824 */ /* 0x000fe400078e00ff */
[----:B------:R-:W-:Y:S01]  /*8250*/  IMAD R31, R47, R31, RZ ;  /* 0x0000001f2f1f7224 */ /* 0x000fe200078e02ff */
[----:B------:R-:W-:Y:S01]  /*8260*/  I2IP.S8.S32.SAT R117, R21, R20, R117 ;  /* 0x0000001415757239 */ /* 0x000fe20000001475 */
[----:B------:R-:W-:Y:S01]  /*8270*/  IMAD R25, R51, R50, R25 ;  /* 0x0000003233197224 */ /* 0x000fe200078e0219 */
[----:B------:R-:W-:Y:S01]  /*8280*/  MOV R51, R64 ;  /* 0x0000004000337202 */ /* 0x000fe20000000f00 */
[----:B------:R-:W-:Y:S01]  /*8290*/  IMAD R28, R47, R32, RZ ;  /* 0x000000202f1c7224 */ /* 0x000fe200078e02ff */
[----:B------:R-:W-:Y:S01]  /*82a0*/  SHF.R.S32.HI R53, RZ, 0x18, R61 ;  /* 0x00000018ff357819 */ /* 0x000fe2000001143d */
[-C--:B------:R-:W-:Y:S02]  /*82b0*/  IMAD R26, R49, R50.reuse, R26 ;  /* 0x00000032311a7224 */ /* 0x080fe400078e021a */
[----:B------:R-:W-:Y:S02]  /*82c0*/  IMAD R29, R47, R33, RZ ;  /* 0x000000212f1d7224 */ /* 0x000fe400078e02ff */
[-C--:B------:R-:W-:Y:S02]  /*82d0*/  IMAD R31, R59, R50.reuse, R31 ;  /* 0x000000323b1f7224 */ /* 0x080fe400078e021f */
[----:B------:R-:W-:Y:S02]  /*82e0*/  IMAD R28, R51, R50, R28 ;  /* 0x00000032331c7224 */ /* 0x000fe400078e021c */
[----:B------:R-:W-:Y:S01]  /*82f0*/  IMAD R30, R47, R34, RZ ;  /* 0x000000222f1e7224 */ /* 0x000fe200078e02ff */
[----:B------:R-:W-:Y:S01]  /*8300*/  I2IP.S8.S32.SAT R114, R31, R26, RZ ;  /* 0x0000001a1f727239 */ /* 0x000fe200000014ff */
[----:B------:R-:W-:Y:S02]  /*8310*/  IMAD R29, R52, R50, R29 ;  /* 0x00000032341d7224 */ /* 0x000fe400078e021d */
[----:B------:R-:W-:Y:S01]  /*8320*/  IMAD R35, R47, R35, RZ ;  /* 0x000000232f237224 */ /* 0x000fe200078e02ff */
[----:B------:R-:W-:Y:S01]  /*8330*/  I2IP.S8.S32.SAT R118, R25, R24, R114 ;  /* 0x0000001819767239 */ /* 0x000fe20000001472 */
[-C--:B------:R-:W-:Y:S02]  /*8340*/  IMAD R30, R53, R50.reuse, R30 ;  /* 0x00000032351e7224 */ /* 0x080fe400078e021e */
[----:B------:R-:W-:Y:S05]  /*8350*/  IMAD R35, R60, R50, R35 ;  /* 0x000000323c237224 */ /* 0x000fea00078e0223 */
[----:B------:R-:W-:Y:S04]  /*8360*/  I2IP.S8.S32.SAT R115, R35, R30, RZ ;  /* 0x0000001e23737239 */ /* 0x000fe800000014ff */
[----:B------:R-:W-:Y:S05]  /*8370*/  I2IP.S8.S32.SAT R119, R29, R28, R115 ;  /* 0x0000001c1d777239 */ /* 0x000fea0000001473 */
        /* <DEDUP_REMOVED lines=9> */
[----:B------:R-:W-:Y:S02]  /*8410*/  UIADD3 UR8, UP0, UPT, UR52, 0x680, URZ ;  /* 0x0000068034087890 */ /* 0x000fe4000ff1e0ff */
[----:B------:R-:W-:Y:S02]  /*8420*/  UIADD3 UR5, UPT, UPT, UR41, 0x40, URZ ;  /* 0x0000004029057890 */ /* 0x000fe4000fffe0ff */
[----:B------:R-:W-:Y:S02]  /*8430*/  UIADD3 UR4, UPT, UPT, UR49, 0x3400, URZ ;  /* 0x0000340031047890 */ /* 0x000fe4000fffe0ff */
[----:B------:R-:W-:Y:S01]  /*8440*/  UIADD3.X UR9, UPT, UPT, URZ, UR53, URZ, UP0, !UPT ;  /* 0x00000035ff097290 */ /* 0x000fe200087fe4ff */
[----:B------:R-:W-:Y:S01]  /*8450*/  UMOV UR6, UR42 ;  /* 0x0000002a00067c82 */ /* 0x000fe20008000000 */
[----:B------:R-:W-:Y:S07]  /*8460*/  UMOV UR7, UR36 ;  /* 0x0000002400077c82 */ /* 0x000fee0008000000 */
[----:B------:R2:W-:Y:S01]  /*8470*/  UTMASTG.3D [UR4], [UR8] ;  /* 0x00000004080073b5 */ /* 0x0005e20008010000 */
[----:B------:R0:W-:Y:S01]  /*8480*/  UTMACMDFLUSH ;  /* 0x00000000000079b7 */ /* 0x0001e20000000000 */
[----:B--2---:R-:W-:Y:S04]  /*8490*/  DEPBAR.LE SB0, 0x1 ;  /* 0x000080400000791a */ /* 0x004fe80000000000 */
.L_x_134:
[----:B------:R-:W-:Y:S05]  /*84a0*/  BSYNC.RECONVERGENT B0 ;  /* 0x0000000000007941 */ /* 0x000fea0003800200 */
.L_x_133:
[----:B------:R-:W-:Y:S01]  /*84b0*/  BAR.SYNC.DEFER_BLOCKING 0x1, 0x80 ;  /* 0x0042000000007b1d */ /* 0x000fe20000010000 */
[----:B------:R-:W-:Y:S01]  /*84c0*/  ISETP.NE.AND P2, PT, R106, RZ, PT ;  /* 0x000000ff6a00720c */ /* 0x000fe20003f45270 */
[----:B------:R-:W-:Y:S01]  /*84d0*/  IMAD.IADD R20, R43, 0x1, R83 ;  /* 0x000000012b147824 */ /* 0x000fe200078e0253 */
[----:B------:R-:W-:Y:S01]  /*84e0*/  ISETP.NE.AND P0, PT, R107, 0x2, PT ;  /* 0x000000026b00780c */ /* 0x000fe20003f05270 */
[----:B------:R-:W-:Y:S01]  /*84f0*/  IMAD.IADD R21, R45, 0x1, R90 ;  /* 0x000000012d157824 */ /* 0x000fe200078e025a */
[----:B------:R-:W-:Y:S02]  /*8500*/  ISETP.NE.AND P1, PT, R113, 0x4, PT ;  /* 0x000000047100780c */ /* 0x000fe40003f25270 */
[----:B------:R-:W-:Y:S02]  /*8510*/  SEL R0, RZ, 0x1, P0 ;  /* 0x00000001ff007807 */ /* 0x000fe40000000000 */
[----:B------:R-:W-:Y:S02]  /*8520*/  SEL R3, RZ, 0x1, P1 ;  /* 0x00000001ff037807 */ /* 0x000fe40000800000 */
[----:B------:R-:W-:Y:S02]  /*8530*/  LOP3.LUT R101, R101, R0, RZ, 0x3c, !PT ;  /* 0x0000000065657212 */ /* 0x000fe400078e3cff */
[----:B------:R-:W-:Y:S02]  /*8540*/  LOP3.LUT R102, R102, R3, RZ, 0x3c, !PT ;  /* 0x0000000366667212 */ /* 0x000fe400078e3cff */
[----:B------:R-:W-:Y:S02]  /*8550*/  @P2 R2UR UR36, R98 ;  /* 0x00000000622422ca */ /* 0x000fe400000e0000 */
[----:B------:R-:W-:Y:S02]  /*8560*/  SEL R107, R107, RZ, P0 ;  /* 0x000000ff6b6b7207 */ /* 0x000fe40000000000 */
[----:B------:R-:W-:Y:S01]  /*8570*/  SEL R44, R113, RZ, P1 ;  /* 0x000000ff712c7207 */ /* 0x000fe20000800000 */
[----:B------:R-:W-:Y:S10]  /*8580*/  @P2 BRA `(.L_x_135) ;  /* 0xffffffd400d82947 */ /* 0x000ff4000383ffff */
[----:B------:R-:W-:Y:S05]  /*8590*/  EXIT ;  /* 0x000000000000794d */ /* 0x000fea0003800000 */
.L_x_20:
[----:B--2---:R2:W1:Y:S02]  /*85a0*/  SYNCS.PHASECHK.TRANS64.TRYWAIT P0, [R3+URZ+0x2c0], R2 ;  /* 0x0002c002030075a7 */ /* 0x00446400080011ff */
[----:B-1----:R-:W-:Y:S05]  /*85b0*/  @!P0 NANOSLEEP.SYNCS 0x989680 ;  /* 0x009896800000895d */ /* 0x002fea0003900000 */
[----:B------:R-:W1:Y:S02]  /*85c0*/  @!P0 SYNCS.PHASECHK.TRANS64 P0, [R3+URZ+0x2c0], R2 ;  /* 0x0002c002030085a7 */ /* 0x000e6400080010ff */
[----:B-1----:R-:W-:Y:S05]  /*85d0*/  @!P0 BRA `(.L_x_20) ;  /* 0xfffffffc00f08947 */ /* 0x002fea000383ffff */
[----:B------:R-:W-:Y:S05]  /*85e0*/  BRA `(.L_x_136) ;  /* 0xffffff9000e87947 */ /* 0x000fea000383ffff */
.L_x_23:
[----:B-1----:R-:W-:-:S07]  /*85f0*/  MOV R2, UR33 ;  /* 0x0000002100027c02 */ /* 0x002fce0008000f00 */
.L_x_137:
[----:B-1----:R1:W2:Y:S02]  /*8600*/  SYNCS.PHASECHK.TRANS64.TRYWAIT P0, [R2+URZ+0x110], R5 ;  /* 0x00011005020075a7 */ /* 0x0022a400080011ff */
[----:B--2---:R-:W-:Y:S05]  /*8610*/  @!P0 NANOSLEEP.SYNCS 0x989680 ;  /* 0x009896800000895d */ /* 0x004fea0003900000 */
[----:B------:R-:W2:Y:S02]  /*8620*/  @!P0 SYNCS.PHASECHK.TRANS64 P0, [R2+URZ+0x110], R5 ;  /* 0x00011005020085a7 */ /* 0x000ea400080010ff */
[----:B--2---:R-:W-:Y:S05]  /*8630*/  @!P0 BRA `(.L_x_137) ;  /* 0xfffffffc00f08947 */ /* 0x004fea000383ffff */
[----:B------:R-:W-:Y:S05]  /*8640*/  BRA `(.L_x_22) ;  /* 0xffffff9400387947 */ /* 0x000fea000383ffff */
.L_x_29:
[----:B-1----:R-:W-:-:S07]  /*8650*/  MOV R2, UR17 ;  /* 0x0000001100027c02 */ /* 0x002fce0008000f00 */
.L_x_138:
[----:B-1----:R1:W2:Y:S02]  /*8660*/  SYNCS.PHASECHK.TRANS64.TRYWAIT P0, [R2+URZ+0x110], R5 ;  /* 0x00011005020075a7 */ /* 0x0022a400080011ff */
[----:B--2---:R-:W-:Y:S05]  /*8670*/  @!P0 NANOSLEEP.SYNCS 0x989680 ;  /* 0x009896800000895d */ /* 0x004fea0003900000 */
[----:B------:R-:W2:Y:S02]  /*8680*/  @!P0 SYNCS.PHASECHK.TRANS64 P0, [R2+URZ+0x110], R5 ;  /* 0x00011005020085a7 */ /* 0x000ea400080010ff */
[----:B--2---:R-:W-:Y:S05]  /*8690*/  @!P0 BRA `(.L_x_138) ;  /* 0xfffffffc00f08947 */ /* 0x004fea000383ffff */
[----:B------:R-:W-:Y:S05]  /*86a0*/  BRA `(.L_x_28) ;  /* 0xffffff9400e07947 */ /* 0x000fea000383ffff */
.L_x_33:
[----:B-1----:R1:W2:Y:S02]  /*86b0*/  SYNCS.PHASECHK.TRANS64.TRYWAIT P0, [R2+URZ+0x250], R3 ;  /* 0x00025003020075a7 */ /* 0x0022a400080011ff */
[----:B--2---:R-:W-:Y:S05]  /*86c0*/  @!P0 NANOSLEEP.SYNCS 0x989680 ;  /* 0x009896800000895d */ /* 0x004fea0003900000 */
[----:B------:R-:W2:Y:S02]  /*86d0*/  @!P0 SYNCS.PHASECHK.TRANS64 P0, [R2+URZ+0x250], R3 ;  /* 0x00025003020085a7 */ /* 0x000ea400080010ff */
[----:B--2---:R-:W-:Y:S05]  /*86e0*/  @!P0 BRA `(.L_x_33) ;  /* 0xfffffffc00f08947 */ /* 0x004fea000383ffff */
[----:B------:R-:W-:Y:S05]  /*86f0*/  BRA `(.L_x_139) ;  /* 0xffffff9800707947 */ /* 0x000fea000383ffff */
.L_x_37:
[----:B----4-:R-:W-:-:S07]  /*8700*/  MOV R0, UR5 ;  /* 0x0000000500007c02 */ /* 0x010fce0008000f00 */
.L_x_140:
[----:B-1----:R1:W2:Y:S02]  /*8710*/  SYNCS.PHASECHK.TRANS64.TRYWAIT P0, [R0+URZ], R3 ;  /* 0x00000003000075a7 */ /* 0x0022a400080011ff */
[----:B--2---:R-:W-:Y:S05]  /*8720*/  @!P0 NANOSLEEP.SYNCS 0x989680 ;  /* 0x009896800000895d */ /* 0x004fea0003900000 */
[----:B------:R-:W2:Y:S02]  /*8730*/  @!P0 SYNCS.PHASECHK.TRANS64 P0, [R0+URZ], R3 ;  /* 0x00000003000085a7 */ /* 0x000ea400080010ff */
[----:B--2---:R-:W-:Y:S05]  /*8740*/  @!P0 BRA `(.L_x_140) ;  /* 0xfffffffc00f08947 */ /* 0x004fea000383ffff */
[----:B------:R-:W-:Y:S05]  /*8750*/  BRA `(.L_x_141) ;  /* 0xffffff9c00e07947 */ /* 0x000fea000383ffff */
.L_x_38:
[----:B----4-:R-:W-:-:S07]  /*8760*/  MOV R0, UR5 ;  /* 0x0000000500007c02 */ /* 0x010fce0008000f00 */
.L_x_142:
[----:B-1----:R1:W2:Y:S02]  /*8770*/  SYNCS.PHASECHK.TRANS64.TRYWAIT P0, [R0+URZ], R3 ;  /* 0x00000003000075a7 */ /* 0x0022a400080011ff */
[----:B--2---:R-:W-:Y:S05]  /*8780*/  @!P0 NANOSLEEP.SYNCS 0x989680 ;  /* 0x009896800000895d */ /* 0x004fea0003900000 */
[----:B------:R-:W2:Y:S02]  /*8790*/  @!P0 SYNCS.PHASECHK.TRANS64 P0, [R0+URZ], R3 ;  /* 0x00000003000085a7 */ /* 0x000ea400080010ff */
[----:B--2---:R-:W-:Y:S05]  /*87a0*/  @!P0 BRA `(.L_x_142) ;  /* 0xfffffffc00f08947 */ /* 0x004fea000383ffff */
[----:B------:R-:W-:Y:S05]  /*87b0*/  BRA `(.L_x_143) ;  /* 0xffffff9c00ec7947 */ /* 0x000fea000383ffff */
.L_x_39:
[----:B----4-:R-:W-:-:S07]  /*87c0*/  MOV R0, UR5 ;  /* 0x0000000500007c02 */ /* 0x010fce0008000f00 */
.L_x_144:
[----:B-1----:R1:W2:Y:S02]  /*87d0*/  SYNCS.PHASECHK.TRANS64.TRYWAIT P0, [R0+URZ], R3 ;  /* 0x00000003000075a7 */ /* 0x0022a400080011ff */
[----:B--2---:R-:W-:Y:S05]  /*87e0*/  @!P0 NANOSLEEP.SYNCS 0x989680 ;  /* 0x009896800000895d */ /* 0x004fea0003900000 */
[----:B------:R-:W2:Y:S02]  /*87f0*/  @!P0 SYNCS.PHASECHK.TRANS64 P0, [R0+URZ], R3 ;  /* 0x00000003000085a7 */ /* 0x000ea400080010ff */
[----:B--2---:R-:W-:Y:S05]  /*8800*/  @!P0 BRA `(.L_x_144) ;  /* 0xfffffffc00f08947 */ /* 0x004fea000383ffff */
[----:B------:R-:W-:Y:S05]  /*8810*/  BRA `(.L_x_145) ;  /* 0xffffff9c00f87947 */ /* 0x000fea000383ffff */
.L_x_40:
[----:B----4-:R-:W-:-:S07]  /*8820*/  MOV R0, UR5 ;  /* 0x0000000500007c02 */ /* 0x010fce0008000f00 */
.L_x_146:
[----:B-1----:R1:W2:Y:S02]  /*8830*/  SYNCS.PHASECHK.TRANS64.TRYWAIT P0, [R0+URZ], R3 ;  /* 0x00000003000075a7 */ /* 0x0022a400080011ff */
[----:B--2---:R-:W-:Y:S05]  /*8840*/  @!P0 NANOSLEEP.SYNCS 0x989680 ;  /* 0x009896800000895d */ /* 0x004fea0003900000 */
[----:B------:R-:W2:Y:S02]  /*8850*/  @!P0 SYNCS.PHASECHK.TRANS64 P0, [R0+URZ], R3 ;  /* 0x00000003000085a7 */ /* 0x000ea400080010ff */
[----:B--2---:R-:W-:Y:S05]  /*8860*/  @!P0 BRA `(.L_x_146) ;  /* 0xfffffffc00f08947 */ /* 0x004fea000383ffff */
[----:B------:R-:W-:Y:S05]  /*8870*/  BRA `(.L_x_147) ;  /* 0xffffffa000047947 */ /* 0x000fea000383ffff */
.L_x_41:
[----:B----4-:R-:W-:-:S07]  /*8880*/  MOV R0, UR5 ;  /* 0x0000000500007c02 */ /* 0x010fce0008000f00 */
.L_x_148:
[----:B-1----:R1:W2:Y:S02]  /*8890*/  SYNCS.PHASECHK.TRANS64.TRYWAIT P0, [R0+URZ], R3 ;  /* 0x00000003000075a7 */ /* 0x0022a400080011ff */
[----:B--2---:R-:W-:Y:S05]  /*88a0*/  @!P0 NANOSLEEP.SYNCS 0x989680 ;  /* 0x009896800000895d */ /* 0x004fea0003900000 */
[----:B------:R-:W2:Y:S02]  /*88b0*/  @!P0 SYNCS.PHASECHK.TRANS64 P0, [R0+URZ], R3 ;  /* 0x00000003000085a7 */ /* 0x000ea400080010ff */
[----:B--2---:R-:W-:Y:S05]  /*88c0*/  @!P0 BRA `(.L_x_148) ;  /* 0xfffffffc00f08947 */ /* 0x004fea000383ffff */
[----:B------:R-:W-:Y:S05]  /*88d0*/  BRA `(.L_x_149) ;  /* 0xffffffa000107947 */ /* 0x000fea000383ffff */
.L_x_42:
[----:B----4-:R-:W-:-:S07]  /*88e0*/  MOV R0, UR5 ;  /* 0x0000000500007c02 */ /* 0x010fce0008000f00 */
.L_x_150:
[----:B-1----:R1:W2:Y:S02]  /*88f0*/  SYNCS.PHASECHK.TRANS64.TRYWAIT P0, [R0+URZ], R3 ;  /* 0x00000003000075a7 */ /* 0x0022a400080011ff */
[----:B--2---:R-:W-:Y:S05]  /*8900*/  @!P0 NANOSLEEP.SYNCS 0x989680 ;  /* 0x009896800000895d */ /* 0x004fea0003900000 */
[----:B------:R-:W2:Y:S02]  /*8910*/  @!P0 SYNCS.PHASECHK.TRANS64 P0, [R0+URZ], R3 ;  /* 0x00000003000085a7 */ /* 0x000ea400080010ff */
[----:B--2---:R-:W-:Y:S05]  /*8920*/  @!P0 BRA `(.L_x_150) ;  /* 0xfffffffc00f08947 */ /* 0x004fea000383ffff */
[----:B------:R-:W-:Y:S05]  /*8930*/  BRA `(.L_x_151) ;  /* 0xffffffa0001c7947 */ /* 0x000fea000383ffff */
.L_x_43:
[----:B----4-:R-:W-:-:S07]  /*8940*/  MOV R0, UR5 ;  /* 0x0000000500007c02 */ /* 0x010fce0008000f00 */
.L_x_152:
[----:B-1----:R1:W2:Y:S02]  /*8950*/  SYNCS.PHASECHK.TRANS64.TRYWAIT P0, [R0+URZ], R3 ;  /* 0x00000003000075a7 */ /* 0x0022a400080011ff */
[----:B--2---:R-:W-:Y:S05]  /*8960*/  @!P0 NANOSLEEP.SYNCS 0x989680 ;  /* 0x009896800000895d */ /* 0x004fea0003900000 */
[----:B------:R-:W2:Y:S02]  /*8970*/  @!P0 SYNCS.PHASECHK.TRANS64 P0, [R0+URZ], R3 ;  /* 0x00000003000085a7 */ /* 0x000ea400080010ff */
[----:B--2---:R-:W-:Y:S05]  /*8980*/  @!P0 BRA `(.L_x_152) ;  /* 0xfffffffc00f08947 */ /* 0x004fea000383ffff */
[----:B------:R-:W-:Y:S05]  /*8990*/  BRA `(.L_x_153) ;  /* 0xffffffa000287947 */ /* 0x000fea000383ffff */
.L_x_44:
[----:B----4-:R-:W-:-:S07]  /*89a0*/  MOV R0, UR5 ;  /* 0x0000000500007c02 */ /* 0x010fce0008000f00 */
.L_x_154:
[----:B-1----:R1:W2:Y:S02]  /*89b0*/  SYNCS.PHASECHK.TRANS64.TRYWAIT P0, [R0+URZ], R3 ;  /* 0x00000003000075a7 */ /* 0x0022a400080011ff */
[----:B--2---:R-:W-:Y:S05]  /*89c0*/  @!P0 NANOSLEEP.SYNCS 0x989680 ;  /* 0x009896800000895d */ /* 0x004fea0003900000 */
[----:B------:R-:W2:Y:S02]  /*89d0*/  @!P0 SYNCS.PHASECHK.TRANS64 P0, [R0+URZ], R3 ;  /* 0x00000003000085a7 */ /* 0x000ea400080010ff */
[----:B--2---:R-:W-:Y:S05]  /*89e0*/  @!P0 BRA `(.L_x_154) ;  /* 0xfffffffc00f08947 */ /* 0x004fea000383ffff */
[----:B------:R-:W-:Y:S05]  /*89f0*/  BRA `(.L_x_155) ;  /* 0xffffffa000347947 */ /* 0x000fea000383ffff */
.L_x_45:
[----:B----4-:R-:W-:-:S07]  /*8a00*/  MOV R0, UR5 ;  /* 0x0000000500007c02 */ /* 0x010fce0008000f00 */
.L_x_156:
[----:B-1----:R1:W2:Y:S02]  /*8a10*/  SYNCS.PHASECHK.TRANS64.TRYWAIT P0, [R0+URZ], R3 ;  /* 0x00000003000075a7 */ /* 0x0022a400080011ff */
[----:B--2---:R-:W-:Y:S05]  /*8a20*/  @!P0 NANOSLEEP.SYNCS 0x989680 ;  /* 0x009896800000895d */ /* 0x004fea0003900000 */
[----:B------:R-:W2:Y:S02]  /*8a30*/  @!P0 SYNCS.PHASECHK.TRANS64 P0, [R0+URZ], R3 ;  /* 0x00000003000085a7 */ /* 0x000ea400080010ff */
[----:B--2---:R-:W-:Y:S05]  /*8a40*/  @!P0 BRA `(.L_x_156) ;  /* 0xfffffffc00f08947 */ /* 0x004fea000383ffff */
[----:B------:R-:W-:Y:S05]  /*8a50*/  BRA `(.L_x_157) ;  /* 0xffffffa000407947 */ /* 0x000fea000383ffff */
.L_x_46:
[----:B----4-:R-:W-:-:S07]  /*8a60*/  MOV R0, UR5 ;  /* 0x0000000500007c02 */ /* 0x010fce0008000f00 */
.L_x_158:
[----:B-1----:R1:W2:Y:S02]  /*8a70*/  SYNCS.PHASECHK.TRANS64.TRYWAIT P0, [R0+URZ], R3 ;  /* 0x00000003000075a7 */ /* 0x0022a400080011ff */
[----:B--2---:R-:W-:Y:S05]  /*8a80*/  @!P0 NANOSLEEP.SYNCS 0x989680 ;  /* 0x009896800000895d */ /* 0x004fea0003900000 */
[----:B------:R-:W2:Y:S02]  /*8a90*/  @!P0 SYNCS.PHASECHK.TRANS64 P0, [R0+URZ], R3 ;  /* 0x00000003000085a7 */ /* 0x000ea400080010ff */
[----:B--2---:R-:W-:Y:S05]  /*8aa0*/  @!P0 BRA `(.L_x_158) ;  /* 0xfffffffc00f08947 */ /* 0x004fea000383ffff */
[----:B------:R-:W-:Y:S05]  /*8ab0*/  BRA `(.L_x_159) ;  /* 0xffffffa0004c7947 */ /* 0x000fea000383ffff */
.L_x_47:
[----:B----4-:R-:W-:-:S07]  /*8ac0*/  MOV R0, UR5 ;  /* 0x0000000500007c02 */ /* 0x010fce0008000f00 */
.L_x_160:
[----:B-1----:R1:W2:Y:S02]  /*8ad0*/  SYNCS.PHASECHK.TRANS64.TRYWAIT P0, [R0+URZ], R3 ;  /* 0x00000003000075a7 */ /* 0x0022a400080011ff */
[----:B--2---:R-:W-:Y:S05]  /*8ae0*/  @!P0 NANOSLEEP.SYNCS 0x989680 ;  /* 0x009896800000895d */ /* 0x004fea0003900000 */
[----:B------:R-:W2:Y:S02]  /*8af0*/  @!P0 SYNCS.PHASECHK.TRANS64 P0, [R0+URZ], R3 ;  /* 0x00000003000085a7 */ /* 0x000ea400080010ff */
[----:B--2---:R-:W-:Y:S05]  /*8b00*/  @!P0 BRA `(.L_x_160) ;  /* 0xfffffffc00f08947 */ /* 0x004fea000383ffff */
[----:B------:R-:W-:Y:S05]  /*8b10*/  BRA `(.L_x_161) ;  /* 0xffffffa000587947 */ /* 0x000fea000383ffff */
.L_x_48:
[----:B----4-:R-:W-:-:S07]  /*8b20*/  MOV R0, UR5 ;  /* 0x0000000500007c02 */ /* 0x010fce0008000f00 */
.L_x_162:
[----:B-1----:R1:W2:Y:S02]  /*8b30*/  SYNCS.PHASECHK.TRANS64.TRYWAIT P0, [R0+URZ], R3 ;  /* 0x00000003000075a7 */ /* 0x0022a400080011ff */
[----:B--2---:R-:W-:Y:S05]  /*8b40*/  @!P0 NANOSLEEP.SYNCS 0x989680 ;  /* 0x009896800000895d */ /* 0x004fea0003900000 */
[----:B------:R-:W2:Y:S02]  /*8b50*/  @!P0 SYNCS.PHASECHK.TRANS64 P0, [R0+URZ], R3 ;  /* 0x00000003000085a7 */ /* 0x000ea400080010ff */
[----:B--2---:R-:W-:Y:S05]  /*8b60*/  @!P0 BRA `(.L_x_162) ;  /* 0xfffffffc00f08947 */ /* 0x004fea000383ffff */
[----:B------:R-:W-:Y:S05]  /*8b70*/  BRA `(.L_x_163) ;  /* 0xffffffa000647947 */ /* 0x000fea000383ffff */
.L_x_49:
[----:B----4-:R-:W-:-:S07]  /*8b80*/  MOV R0, UR5 ;  /* 0x0000000500007c02 */ /* 0x010fce0008000f00 */
.L_x_164:
[----:B-1----:R1:W2:Y:S02]  /*8b90*/  SYNCS.PHASECHK.TRANS64.TRYWAIT P0, [R0+URZ], R3 ;  /* 0x00000003000075a7 */ /* 0x0022a400080011ff */
[----:B--2---:R-:W-:Y:S05]  /*8ba0*/  @!P0 NANOSLEEP.SYNCS 0x989680 ;  /* 0x009896800000895d */ /* 0x004fea0003900000 */
[----:B------:R-:W2:Y:S02]  /*8bb0*/  @!P0 SYNCS.PHASECHK.TRANS64 P0, [R0+URZ], R3 ;  /* 0x00000003000085a7 */ /* 0x000ea400080010ff */
[----:B--2---:R-:W-:Y:S05]  /*8bc0*/  @!P0 BRA `(.L_x_164) ;  /* 0xfffffffc00f08947 */ /* 0x004fea000383ffff */
[----:B------:R-:W-:Y:S05]  /*8bd0*/  BRA `(.L_x_165) ;  /* 0xffffffa000707947 */ /* 0x000fea000383ffff */
.L_x_50:
[----:B----4-:R-:W-:-:S07]  /*8be0*/  MOV R0, UR5 ;  /* 0x0000000500007c02 */ /* 0x010fce0008000f00 */
.L_x_166:
[----:B-1----:R1:W2:Y:S02]  /*8bf0*/  SYNCS.PHASECHK.TRANS64.TRYWAIT P0, [R0+URZ], R3 ;  /* 0x00000003000075a7 */ /* 0x0022a400080011ff */
[----:B--2---:R-:W-:Y:S05]  /*8c00*/  @!P0 NANOSLEEP.SYNCS 0x989680 ;  /* 0x009896800000895d */ /* 0x004fea0003900000 */
[----:B------:R-:W2:Y:S02]  /*8c10*/  @!P0 SYNCS.PHASECHK.TRANS64 P0, [R0+URZ], R3 ;  /* 0x00000003000085a7 */ /* 0x000ea400080010ff */
[----:B--2---:R-:W-:Y:S05]  /*8c20*/  @!P0 BRA `(.L_x_166) ;  /* 0xfffffffc00f08947 */ /* 0x004fea000383ffff */
[----:B------:R-:W-:Y:S05]  /*8c30*/  BRA `(.L_x_167) ;  /* 0xffffffa0007c7947 */ /* 0x000fea000383ffff */
.L_x_51:
[----:B----4-:R-:W-:-:S07]  /*8c40*/  MOV R0, UR5 ;  /* 0x0000000500007c02 */ /* 0x010fce0008000f00 */
.L_x_168:
[----:B-1----:R1:W2:Y:S02]  /*8c50*/  SYNCS.PHASECHK.TRANS64.TRYWAIT P0, [R0+URZ], R3 ;  /* 0x00000003000075a7 */ /* 0x0022a400080011ff */
[----:B--2---:R-:W-:Y:S05]  /*8c60*/  @!P0 NANOSLEEP.SYNCS 0x989680 ;  /* 0x009896800000895d */ /* 0x004fea0003900000 */
[----:B------:R-:W2:Y:S02]  /*8c70*/  @!P0 SYNCS.PHASECHK.TRANS64 P0, [R0+URZ], R3 ;  /* 0x00000003000085a7 */ /* 0x000ea400080010ff */
[----:B--2---:R-:W-:Y:S05]  /*8c80*/  @!P0 BRA `(.L_x_168) ;  /* 0xfffffffc00f08947 */ /* 0x004fea000383ffff */
[----:B------:R-:W-:Y:S05]  /*8c90*/  BRA `(.L_x_169) ;  /* 0xffffffa000887947 */ /* 0x000fea000383ffff */
.L_x_52:
[----:B----4-:R-:W-:-:S07]  /*8ca0*/  MOV R0, UR5 ;  /* 0x0000000500007c02 */ /* 0x010fce0008000f00 */
.L_x_170:
[----:B-1----:R1:W2:Y:S02]  /*8cb0*/  SYNCS.PHASECHK.TRANS64.TRYWAIT P0, [R0+URZ], R3 ;  /* 0x00000003000075a7 */ /* 0x0022a400080011ff */
[----:B--2---:R-:W-:Y:S05]  /*8cc0*/  @!P0 NANOSLEEP.SYNCS 0x989680 ;  /* 0x009896800000895d */ /* 0x004fea0003900000 */
[----:B------:R-:W2:Y:S02]  /*8cd0*/  @!P0 SYNCS.PHASECHK.TRANS64 P0, [R0+URZ], R3 ;  /* 0x00000003000085a7 */ /* 0x000ea400080010ff */
[----:B--2---:R-:W-:Y:S05]  /*8ce0*/  @!P0 BRA `(.L_x_170) ;  /* 0xfffffffc00f08947 */ /* 0x004fea000383ffff */
[----:B------:R-:W-:Y:S05]  /*8cf0*/  BRA `(.L_x_171) ;  /* 0xffffffa000947947 */ /* 0x000fea000383ffff */
.L_x_53:
[----:B----4-:R-:W-:-:S07]  /*8d00*/  MOV R0, UR5 ;  /* 0x0000000500007c02 */ /* 0x010fce0008000f00 */
.L_x_172:
[----:B-1----:R1:W2:Y:S02]  /*8d10*/  SYNCS.PHASECHK.TRANS64.TRYWAIT P0, [R0+URZ], R3 ;  /* 0x00000003000075a7 */ /* 0x0022a400080011ff */
[----:B--2---:R-:W-:Y:S05]  /*8d20*/  @!P0 NANOSLEEP.SYNCS 0x989680 ;  /* 0x009896800000895d */ /* 0x004fea0003900000 */
[----:B------:R-:W2:Y:S02]  /*8d30*/  @!P0 SYNCS.PHASECHK.TRANS64 P0, [R0+URZ], R3 ;  /* 0x00000003000085a7 */ /* 0x000ea400080010ff */
[----:B--2---:R-:W-:Y:S05]  /*8d40*/  @!P0 BRA `(.L_x_172) ;  /* 0xfffffffc00f08947 */ /* 0x004fea000383ffff */
[----:B------:R-:W-:Y:S05]  /*8d50*/  BRA `(.L_x_173) ;  /* 0xffffffa000a07947 */ /* 0x000fea000383ffff */
.L_x_54:
[----:B----4-:R-:W-:-:S07]  /*8d60*/  MOV R0, UR5 ;  /* 0x0000000500007c02 */ /* 0x010fce0008000f00 */
.L_x_174:
[----:B-1----:R1:W2:Y:S02]  /*8d70*/  SYNCS.PHASECHK.TRANS64.TRYWAIT P0, [R0+URZ], R3 ;  /* 0x00000003000075a7 */ /* 0x0022a400080011ff */
[----:B--2---:R-:W-:Y:S05]  /*8d80*/  @!P0 NANOSLEEP.SYNCS 0x989680 ;  /* 0x009896800000895d */ /* 0x004fea0003900000 */
[----:B------:R-:W2:Y:S02]  /*8d90*/  @!P0 SYNCS.PHASECHK.TRANS64 P0, [R0+URZ], R3 ;  /* 0x00000003000085a7 */ /* 0x000ea400080010ff */
[----:B--2---:R-:W-:Y:S05]  /*8da0*/  @!P0 BRA `(.L_x_174) ;  /* 0xfffffffc00f08947 */ /* 0x004fea000383ffff */
[----:B------:R-:W-:Y:S05]  /*8db0*/  BRA `(.L_x_175) ;  /* 0xffffffa000ac7947 */ /* 0x000fea000383ffff */
.L_x_55:
[----:B----4-:R-:W-:-:S07]  /*8dc0*/  MOV R0, UR5 ;  /* 0x0000000500007c02 */ /* 0x010fce0008000f00 */
.L_x_176:
[----:B-1----:R1:W2:Y:S02]  /*8dd0*/  SYNCS.PHASECHK.TRANS64.TRYWAIT P0, [R0+URZ], R3 ;  /* 0x00000003000075a7 */ /* 0x0022a400080011ff */
[----:B--2---:R-:W-:Y:S05]  /*8de0*/  @!P0 NANOSLEEP.SYNCS 0x989680 ;  /* 0x009896800000895d */ /* 0x004fea0003900000 */
[----:B------:R-:W2:Y:S02]  /*8df0*/  @!P0 SYNCS.PHASECHK.TRANS64 P0, [R0+URZ], R3 ;  /* 0x00000003000085a7 */ /* 0x000ea400080010ff */
[----:B--2---:R-:W-:Y:S05]  /*8e00*/  @!P0 BRA `(.L_x_176) ;  /* 0xfffffffc00f08947 */ /* 0x004fea000383ffff */
[----:B------:R-:W-:Y:S05]  /*8e10*/  BRA `(.L_x_177) ;  /* 0xffffffa000b87947 */ /* 0x000fea000383ffff */
.L_x_56:
[----:B----4-:R-:W-:-:S07]  /*8e20*/  MOV R0, UR5 ;  /* 0x0000000500007c02 */ /* 0x010fce0008000f00 */
.L_x_178:
[----:B-1----:R1:W2:Y:S02]  /*8e30*/  SYNCS.PHASECHK.TRANS64.TRYWAIT P0, [R0+URZ], R3 ;  /* 0x00000003000075a7 */ /* 0x0022a400080011ff */
[----:B--2---:R-:W-:Y:S05]  /*8e40*/  @!P0 NANOSLEEP.SYNCS 0x989680 ;  /* 0x009896800000895d */ /* 0x004fea0003900000 */
[----:B------:R-:W2:Y:S02]  /*8e50*/  @!P0 SYNCS.PHASECHK.TRANS64 P0, [R0+URZ], R3 ;  /* 0x00000003000085a7 */ /* 0x000ea400080010ff */
[----:B--2---:R-:W-:Y:S05]  /*8e60*/  @!P0 BRA `(.L_x_178) ;  /* 0xfffffffc00f08947 */ /* 0x004fea000383ffff */
[----:B------:R-:W-:Y:S05]  /*8e70*/  BRA `(.L_x_179) ;  /* 0xffffffa000c47947 */ /* 0x000fea000383ffff */
.L_x_57:
[----:B----4-:R-:W-:-:S07]  /*8e80*/  MOV R0, UR5 ;  /* 0x0000000500007c02 */ /* 0x010fce0008000f00 */
.L_x_180:
[----:B-1----:R1:W2:Y:S02]  /*8e90*/  SYNCS.PHASECHK.TRANS64.TRYWAIT P0, [R0+URZ], R3 ;  /* 0x00000003000075a7 */ /* 0x0022a400080011ff */
[----:B--2---:R-:W-:Y:S05]  /*8ea0*/  @!P0 NANOSLEEP.SYNCS 0x989680 ;  /* 0x009896800000895d */ /* 0x004fea0003900000 */
[----:B------:R-:W2:Y:S02]  /*8eb0*/  @!P0 SYNCS.PHASECHK.TRANS64 P0, [R0+URZ], R3 ;  /* 0x00000003000085a7 */ /* 0x000ea400080010ff */
[----:B--2---:R-:W-:Y:S05]  /*8ec0*/  @!P0 BRA `(.L_x_180) ;  /* 0xfffffffc00f08947 */ /* 0x004fea000383ffff */
[----:B------:R-:W-:Y:S05]  /*8ed0*/  BRA `(.L_x_181) ;  /* 0xffffffa000d07947 */ /* 0x000fea000383ffff */
.L_x_58:
[----:B----4-:R-:W-:-:S07]  /*8ee0*/  MOV R0, UR5 ;  /* 0x0000000500007c02 */ /* 0x010fce0008000f00 */
.L_x_182:
[----:B-1----:R1:W2:Y:S02]  /*8ef0*/  SYNCS.PHASECHK.TRANS64.TRYWAIT P0, [R0+URZ], R3 ;  /* 0x00000003000075a7 */ /* 0x0022a400080011ff */
[----:B--2---:R-:W-:Y:S05]  /*8f00*/  @!P0 NANOSLEEP.SYNCS 0x989680 ;  /* 0x009896800000895d */ /* 0x004fea0003900000 */
[----:B------:R-:W2:Y:S02]  /*8f10*/  @!P0 SYNCS.PHASECHK.TRANS64 P0, [R0+URZ], R3 ;  /* 0x00000003000085a7 */ /* 0x000ea400080010ff */
[----:B--2---:R-:W-:Y:S05]  /*8f20*/  @!P0 BRA `(.L_x_182) ;  /* 0xfffffffc00f08947 */ /* 0x004fea000383ffff */
[----:B------:R-:W-:Y:S05]  /*8f30*/  BRA `(.L_x_183) ;  /* 0xffffffa000dc7947 */ /* 0x000fea000383ffff */
.L_x_59:
[----:B----4-:R-:W-:-:S07]  /*8f40*/  MOV R0, UR5 ;  /* 0x0000000500007c02 */ /* 0x010fce0008000f00 */
.L_x_184:
[----:B-1----:R1:W2:Y:S02]  /*8f50*/  SYNCS.PHASECHK.TRANS64.TRYWAIT P0, [R0+URZ], R3 ;  /* 0x00000003000075a7 */ /* 0x0022a400080011ff */
[----:B--2---:R-:W-:Y:S05]  /*8f60*/  @!P0 NANOSLEEP.SYNCS 0x989680 ;  /* 0x009896800000895d */ /* 0x004fea0003900000 */
[----:B------:R-:W2:Y:S02]  /*8f70*/  @!P0 SYNCS.PHASECHK.TRANS64 P0, [R0+URZ], R3 ;  /* 0x00000003000085a7 */ /* 0x000ea400080010ff */
[----:B--2---:R-:W-:Y:S05]  /*8f80*/  @!P0 BRA `(.L_x_184) ;  /* 0xfffffffc00f08947 */ /* 0x004fea000383ffff */
[----:B------:R-:W-:Y:S05]  /*8f90*/  BRA `(.L_x_185) ;  /* 0xffffffa000e87947 */ /* 0x000fea000383ffff */
.L_x_60:
[----:B----4-:R-:W-:-:S07]  /*8fa0*/  MOV R0, UR5 ;  /* 0x0000000500007c02 */ /* 0x010fce0008000f00 */
.L_x_186:
[----:B-1----:R1:W2:Y:S02]  /*8fb0*/  SYNCS.PHASECHK.TRANS64.TRYWAIT P0, [R0+URZ], R3 ;  /* 0x00000003000075a7 */ /* 0x0022a400080011ff */
[----:B--2---:R-:W-:Y:S05]  /*8fc0*/  @!P0 NANOSLEEP.SYNCS 0x989680 ;  /* 0x009896800000895d */ /* 0x004fea0003900000 */
[----:B------:R-:W2:Y:S02]  /*8fd0*/  @!P0 SYNCS.PHASECHK.TRANS64 P0, [R0+URZ], R3 ;  /* 0x00000003000085a7 */ /* 0x000ea400080010ff */
[----:B--2---:R-:W-:Y:S05]  /*8fe0*/  @!P0 BRA `(.L_x_186) ;  /* 0xfffffffc00f08947 */ /* 0x004fea000383ffff */
[----:B------:R-:W-:Y:S05]  /*8ff0*/  BRA `(.L_x_187) ;  /* 0xffffffa000f47947 */ /* 0x000fea000383ffff */
.L_x_61:
[----:B----4-:R-:W-:-:S07]  /*9000*/  MOV R0, UR5 ;  /* 0x0000000500007c02 */ /* 0x010fce0008000f00 */
.L_x_188:
[----:B-1----:R1:W2:Y:S02]  /*9010*/  SYNCS.PHASECHK.TRANS64.TRYWAIT P0, [R0+URZ], R3 ;  /* 0x00000003000075a7 */ /* 0x0022a400080011ff */
[----:B--2---:R-:W-:Y:S05]  /*9020*/  @!P0 NANOSLEEP.SYNCS 0x989680 ;  /* 0x009896800000895d */ /* 0x004fea0003900000 */
[----:B------:R-:W2:Y:S02]  /*9030*/  @!P0 SYNCS.PHASECHK.TRANS64 P0, [R0+URZ], R3 ;  /* 0x00000003000085a7 */ /* 0x000ea400080010ff */
[----:B--2---:R-:W-:Y:S05]  /*9040*/  @!P0 BRA `(.L_x_188) ;  /* 0xfffffffc00f08947 */ /* 0x004fea000383ffff */
[----:B------:R-:W-:Y:S05]  /*9050*/  BRA `(.L_x_189) ;  /* 0xffffffa400007947 */ /* 0x000fea000383ffff */
.L_x_62:
[----:B----4-:R-:W-:-:S07]  /*9060*/  MOV R0, UR5 ;  /* 0x0000000500007c02 */ /* 0x010fce0008000f00 */
.L_x_190:
[----:B-1----:R1:W2:Y:S02]  /*9070*/  SYNCS.PHASECHK.TRANS64.TRYWAIT P0, [R0+URZ], R3 ;  /* 0x00000003000075a7 */ /* 0x0022a400080011ff */
[----:B--2---:R-:W-:Y:S05]  /*9080*/  @!P0 NANOSLEEP.SYNCS 0x989680 ;  /* 0x009896800000895d */ /* 0x004fea0003900000 */
[----:B------:R-:W2:Y:S02]  /*9090*/  @!P0 SYNCS.PHASECHK.TRANS64 P0, [R0+URZ], R3 ;  /* 0x00000003000085a7 */ /* 0x000ea400080010ff */
[----:B--2---:R-:W-:Y:S05]  /*90a0*/  @!P0 BRA `(.L_x_190) ;  /* 0xfffffffc00f08947 */ /* 0x004fea000383ffff */
[----:B------:R-:W-:Y:S05]  /*90b0*/  BRA `(.L_x_191) ;  /* 0xffffffa4000c7947 */ /* 0x000fea000383ffff */
.L_x_63:
[----:B----4-:R-:W-:-:S07]  /*90c0*/  MOV R0, UR5 ;  /* 0x0000000500007c02 */ /* 0x010fce0008000f00 */
.L_x_192:
[----:B-1----:R1:W2:Y:S02]  /*90d0*/  SYNCS.PHASECHK.TRANS64.TRYWAIT P0, [R0+URZ], R3 ;  /* 0x00000003000075a7 */ /* 0x0022a400080011ff */
[----:B--2---:R-:W-:Y:S05]  /*90e0*/  @!P0 NANOSLEEP.SYNCS 0x989680 ;  /* 0x009896800000895d */ /* 0x004fea0003900000 */
[----:B------:R-:W2:Y:S02]  /*90f0*/  @!P0 SYNCS.PHASECHK.TRANS64 P0, [R0+URZ], R3 ;  /* 0x00000003000085a7 */ /* 0x000ea400080010ff */
[----:B--2---:R-:W-:Y:S05]  /*9100*/  @!P0 BRA `(.L_x_192) ;  /* 0xfffffffc00f08947 */ /* 0x004fea000383ffff */
[----:B------:R-:W-:Y:S05]  /*9110*/  BRA `(.L_x_193) ;  /* 0xffffffa400187947 */ /* 0x000fea000383ffff */
.L_x_64:
[----:B----4-:R-:W-:-:S07]  /*9120*/  MOV R0, UR5 ;  /* 0x0000000500007c02 */ /* 0x010fce0008000f00 */
.L_x_194:
[----:B-1----:R1:W2:Y:S02]  /*9130*/  SYNCS.PHASECHK.TRANS64.TRYWAIT P0, [R0+URZ], R3 ;  /* 0x00000003000075a7 */ /* 0x0022a400080011ff */
[----:B--2---:R-:W-:Y:S05]  /*9140*/  @!P0 NANOSLEEP.SYNCS 0x989680 ;  /* 0x009896800000895d */ /* 0x004fea0003900000 */
[----:B------:R-:W2:Y:S02]  /*9150*/  @!P0 SYNCS.PHASECHK.TRANS64 P0, [R0+URZ], R3 ;  /* 0x00000003000085a7 */ /* 0x000ea400080010ff */
[----:B--2---:R-:W-:Y:S05]  /*9160*/  @!P0 BRA `(.L_x_194) ;  /* 0xfffffffc00f08947 */ /* 0x004fea000383ffff */
[----:B------:R-:W-:Y:S05]  /*9170*/  BRA `(.L_x_195) ;  /* 0xffffffa400247947 */ /* 0x000fea000383ffff */
.L_x_65:
[----:B----4-:R-:W-:-:S07]  /*9180*/  MOV R0, UR5 ;  /* 0x0000000500007c02 */ /* 0x010fce0008000f00 */
.L_x_196:
[----:B-1----:R1:W2:Y:S02]  /*9190*/  SYNCS.PHASECHK.TRANS64.TRYWAIT P0, [R0+URZ], R3 ;  /* 0x00000003000075a7 */ /* 0x0022a400080011ff */
[----:B--2---:R-:W-:Y:S05]  /*91a0*/  @!P0 NANOSLEEP.SYNCS 0x989680 ;  /* 0x009896800000895d */ /* 0x004fea0003900000 */
[----:B------:R-:W2:Y:S02]  /*91b0*/  @!P0 SYNCS.PHASECHK.TRANS64 P0, [R0+URZ], R3 ;  /* 0x00000003000085a7 */ /* 0x000ea400080010ff */
[----:B--2---:R-:W-:Y:S05]  /*91c0*/  @!P0 BRA `(.L_x_196) ;  /* 0xfffffffc00f08947 */ /* 0x004fea000383ffff */
[----:B------:R-:W-:Y:S05]  /*91d0*/  BRA `(.L_x_197) ;  /* 0xffffffa400307947 */ /* 0x000fea000383ffff */
.L_x_66:
[----:B----4-:R-:W-:-:S07]  /*91e0*/  MOV R0, UR5 ;  /* 0x0000000500007c02 */ /* 0x010fce0008000f00 */
.L_x_198:
[----:B-1----:R1:W2:Y:S02]  /*91f0*/  SYNCS.PHASECHK.TRANS64.TRYWAIT P0, [R0+URZ], R3 ;  /* 0x00000003000075a7 */ /* 0x0022a400080011ff */
[----:B--2---:R-:W-:Y:S05]  /*9200*/  @!P0 NANOSLEEP.SYNCS 0x989680 ;  /* 0x009896800000895d */ /* 0x004fea0003900000 */
[----:B------:R-:W2:Y:S02]  /*9210*/  @!P0 SYNCS.PHASECHK.TRANS64 P0, [R0+URZ], R3 ;  /* 0x00000003000085a7 */ /* 0x000ea400080010ff */
[----:B--2---:R-:W-:Y:S05]  /*9220*/  @!P0 BRA `(.L_x_198) ;  /* 0xfffffffc00f08947 */ /* 0x004fea000383ffff */
[----:B------:R-:W-:Y:S05]  /*9230*/  BRA `(.L_x_199) ;  /* 0xffffffa4003c7947 */ /* 0x000fea000383ffff */
.L_x_67:
[----:B----4-:R-:W-:-:S07]  /*9240*/  MOV R0, UR5 ;  /* 0x0000000500007c02 */ /* 0x010fce0008000f00 */
.L_x_200:
[----:B-1----:R1:W2:Y:S02]  /*9250*/  SYNCS.PHASECHK.TRANS64.TRYWAIT P0, [R0+URZ], R3 ;  /* 0x00000003000075a7 */ /* 0x0022a400080011ff */
[----:B--2---:R-:W-:Y:S05]  /*9260*/  @!P0 NANOSLEEP.SYNCS 0x989680 ;  /* 0x009896800000895d */ /* 0x004fea0003900000 */
[----:B------:R-:W2:Y:S02]  /*9270*/  @!P0 SYNCS.PHASECHK.TRANS64 P0, [R0+URZ], R3 ;  /* 0x00000003000085a7 */ /* 0x000ea400080010ff */
[----:B--2---:R-:W-:Y:S05]  /*9280*/  @!P0 BRA `(.L_x_200) ;  /* 0xfffffffc00f08947 */ /* 0x004fea000383ffff */
[----:B------:R-:W-:Y:S05]  /*9290*/  BRA `(.L_x_201) ;  /* 0xffffffa400487947 */ /* 0x000fea000383ffff */
.L_x_68:
[----:B----4-:R-:W-:-:S07]  /*92a0*/  MOV R0, UR5 ;  /* 0x0000000500007c02 */ /* 0x010fce0008000f00 */
.L_x_202:
[----:B-1----:R1:W2:Y:S02]  /*92b0*/  SYNCS.PHASECHK.TRANS64.TRYWAIT P0, [R0+URZ], R3 ;  /* 0x00000003000075a7 */ /* 0x0022a400080011ff */
[----:B--2---:R-:W-:Y:S05]  /*92c0*/  @!P0 NANOSLEEP.SYNCS 0x989680 ;  /* 0x009896800000895d */ /* 0x004fea0003900000 */
[----:B------:R-:W2:Y:S02]  /*92d0*/  @!P0 SYNCS.PHASECHK.TRANS64 P0, [R0+URZ], R3 ;  /* 0x00000003000085a7 */ /* 0x000ea400080010ff */
[----:B--2---:R-:W-:Y:S05]  /*92e0*/  @!P0 BRA `(.L_x_202) ;  /* 0xfffffffc00f08947 */ /* 0x004fea000383ffff */
[----:B------:R-:W-:Y:S05]  /*92f0*/  BRA `(.L_x_203) ;  /* 0xffffffa400547947 */ /* 0x000fea000383ffff */
.L_x_69:
[----:B----4-:R-:W-:-:S07]  /*9300*/  MOV R0, UR5 ;  /* 0x0000000500007c02 */ /* 0x010fce0008000f00 */
.L_x_204:
[----:B-1----:R1:W2:Y:S02]  /*9310*/  SYNCS.PHASECHK.TRANS64.TRYWAIT P0, [R0+URZ], R3 ;  /* 0x00000003000075a7 */ /* 0x0022a400080011ff */
[----:B--2---:R-:W-:Y:S05]  /*9320*/  @!P0 NANOSLEEP.SYNCS 0x989680 ;  /* 0x009896800000895d */ /* 0x004fea0003900000 */
[----:B------:R-:W2:Y:S02]  /*9330*/  @!P0 SYNCS.PHASECHK.TRANS64 P0, [R0+URZ], R3 ;  /* 0x00000003000085a7 */ /* 0x000ea400080010ff */
[----:B--2---:R-:W-:Y:S05]  /*9340*/  @!P0 BRA `(.L_x_204) ;  /* 0xfffffffc00f08947 */ /* 0x004fea000383ffff */
[----:B------:R-:W-:Y:S05]  /*9350*/  BRA `(.L_x_205) ;  /* 0xffffffa400607947 */ /* 0x000fea000383ffff */
.L_x_72:
[----:B-1----:R1:W2:Y:S02]  /*9360*/  SYNCS.PHASECHK.TRANS64.TRYWAIT P0, [R0+URZ+0x2b0], R5 ;  /* 0x0002b005000075a7 */ /* 0x0022a400080011ff */
[----:B--2---:R-:W-:Y:S05]  /*9370*/  @!P0 NANOSLEEP.SYNCS 0x989680 ;  /* 0x009896800000895d */ /* 0x004fea0003900000 */
[----:B------:R-:W2:Y:S02]  /*9380*/  @!P0 SYNCS.PHASECHK.TRANS64 P0, [R0+URZ+0x2b0], R5 ;  /* 0x0002b005000085a7 */ /* 0x000ea400080010ff */
[----:B--2---:R-:W-:Y:S05]  /*9390*/  @!P0 BRA `(.L_x_72) ;  /* 0xfffffffc00f08947 */ /* 0x004fea000383ffff */
[----:B------:R-:W-:Y:S05]  /*93a0*/  BRA `(.L_x_206) ;  /* 0xffffffa400bc7947 */ /* 0x000fea000383ffff */
.L_x_73:
[----:B------:R-:W-:-:S07]  /*93b0*/  MOV R0, UR5 ;  /* 0x0000000500007c02 */ /* 0x000fce0008000f00 */
.L_x_207:
[----:B-1----:R1:W2:Y:S02]  /*93c0*/  SYNCS.PHASECHK.TRANS64.TRYWAIT P0, [R0+URZ+0x260], R5 ;  /* 0x00026005000075a7 */ /* 0x0022a400080011ff */
[----:B--2---:R-:W-:Y:S05]  /*93d0*/  @!P0 NANOSLEEP.SYNCS 0x989680 ;  /* 0x009896800000895d */ /* 0x004fea0003900000 */
[----:B------:R-:W2:Y:S02]  /*93e0*/  @!P0 SYNCS.PHASECHK.TRANS64 P0, [R0+URZ+0x260], R5 ;  /* 0x00026005000085a7 */ /* 0x000ea400080010ff */
[----:B--2---:R-:W-:Y:S05]  /*93f0*/  @!P0 BRA `(.L_x_207) ;  /* 0xfffffffc00f08947 */ /* 0x004fea000383ffff */
[----:B------:R-:W-:Y:S05]  /*9400*/  BRA `(.L_x_208) ;  /* 0xffffffa400cc7947 */ /* 0x000fea000383ffff */
.L_x_74:
[----:B-1----:R1:W2:Y:S02]  /*9410*/  SYNCS.PHASECHK.TRANS64.TRYWAIT P1, [R0+URZ+0x250], R5 ;  /* 0x00025005000075a7 */ /* 0x0022a400080211ff */
[----:B--2---:R-:W-:Y:S05]  /*9420*/  @!P1 NANOSLEEP.SYNCS 0x989680 ;  /* 0x009896800000995d */ /* 0x004fea0003900000 */
[----:B------:R-:W2:Y:S02]  /*9430*/  @!P1 SYNCS.PHASECHK.TRANS64 P1, [R0+URZ+0x250], R5 ;  /* 0x00025005000095a7 */ /* 0x000ea400080210ff */
[----:B--2---:R-:W-:Y:S05]  /*9440*/  @!P1 BRA `(.L_x_74) ;  /* 0xfffffffc00f09947 */ /* 0x004fea000383ffff */
[----:B------:R-:W-:Y:S05]  /*9450*/  BRA `(.L_x_209) ;  /* 0xffffffa400fc7947 */ /* 0x000fea000383ffff */
.L_x_77:
[----:B------:R-:W-:-:S07]  /*9460*/  MOV R0, UR5 ;  /* 0x0000000500007c02 */ /* 0x000fce0008000f00 */
.L_x_210:
[----:B-1----:R1:W2:Y:S02]  /*9470*/  SYNCS.PHASECHK.TRANS64.TRYWAIT P0, [R0+URZ+0x260], R3 ;  /* 0x00026003000075a7 */ /* 0x0022a400080011ff */
[----:B--2---:R-:W-:Y:S05]  /*9480*/  @!P0 NANOSLEEP.SYNCS 0x989680 ;  /* 0x009896800000895d */ /* 0x004fea0003900000 */
[----:B------:R-:W2:Y:S02]  /*9490*/  @!P0 SYNCS.PHASECHK.TRANS64 P0, [R0+URZ+0x260], R3 ;  /* 0x00026003000085a7 */ /* 0x000ea400080010ff */
[----:B--2---:R-:W-:Y:S05]  /*94a0*/  @!P0 BRA `(.L_x_210) ;  /* 0xfffffffc00f08947 */ /* 0x004fea000383ffff */
[----:B------:R-:W-:Y:S05]  /*94b0*/  BRA `(.L_x_76) ;  /* 0xffffffa800507947 */ /* 0x000fea000383ffff */
.L_x_84:
[----:B-1----:R1:W2:Y:S02]  /*94c0*/  SYNCS.PHASECHK.TRANS64.TRYWAIT P1, [R0+URZ+0x250], R5 ;  /* 0x00025005000075a7 */ /* 0x0022a400080211ff */
[----:B--2---:R-:W-:Y:S05]  /*94d0*/  @!P1 NANOSLEEP.SYNCS 0x989680 ;  /* 0x009896800000995d */ /* 0x004fea0003900000 */
[----:B------:R-:W2:Y:S02]  /*94e0*/  @!P1 SYNCS.PHASECHK.TRANS64 P1, [R0+URZ+0x250], R5 ;  /* 0x00025005000095a7 */ /* 0x000ea400080210ff */
[----:B--2---:R-:W-:Y:S05]  /*94f0*/  @!P1 BRA `(.L_x_84) ;  /* 0xfffffffc00f09947 */ /* 0x004fea000383ffff */
[----:B------:R-:W-:Y:S05]  /*9500*/  BRA `(.L_x_211) ;  /* 0xffffffac00a47947 */ /* 0x000fea000383ffff */
.L_x_85:
[----:B------:R-:W-:-:S07]  /*9510*/  MOV R3, UR9 ;  /* 0x0000000900037c02 */ /* 0x000fce0008000f00 */
.L_x_212:
[----:B-1----:R1:W2:Y:S02]  /*9520*/  SYNCS.PHASECHK.TRANS64.TRYWAIT P0, [R3+URZ+0x290], R0 ;  /* 0x00029000030075a7 */ /* 0x0022a400080011ff */
[----:B--2---:R-:W-:Y:S05]  /*9530*/  @!P0 NANOSLEEP.SYNCS 0x989680 ;  /* 0x009896800000895d */ /* 0x004fea0003900000 */
[----:B------:R-:W2:Y:S02]  /*9540*/  @!P0 SYNCS.PHASECHK.TRANS64 P0, [R3+URZ+0x290], R0 ;  /* 0x00029000030085a7 */ /* 0x000ea400080010ff */
[----:B--2---:R-:W-:Y:S05]  /*9550*/  @!P0 BRA `(.L_x_212) ;  /* 0xfffffffc00f08947 */ /* 0x004fea000383ffff */
[----:B------:R-:W-:Y:S05]  /*9560*/  BRA `(.L_x_213) ;  /* 0xffffffac00d87947 */ /* 0x000fea000383ffff */
.L_x_88:
[----:B------:R-:W-:Y:S07]  /*9570*/  MOV R0, UR7 ;  /* 0x0000000700007c02 */ /* 0x000fee0008000f00 */
.L_x_214:
[----:B-1----:R1:W2:Y:S02]  /*9580*/  SYNCS.PHASECHK.TRANS64.TRYWAIT P0, [R0+URZ], R3 ;  /* 0x00000003000075a7 */ /* 0x0022a400080011ff */
[----:B--2---:R-:W-:Y:S05]  /*9590*/  @!P0 NANOSLEEP.SYNCS 0x989680 ;  /* 0x009896800000895d */ /* 0x004fea0003900000 */
[----:B------:R-:W2:Y:S02]  /*95a0*/  @!P0 SYNCS.PHASECHK.TRANS64 P0, [R0+URZ], R3 ;  /* 0x00000003000085a7 */ /* 0x000ea400080010ff */
[----:B--2---:R-:W-:Y:S05]  /*95b0*/  @!P0 BRA `(.L_x_214) ;  /* 0xfffffffc00f08947 */ /* 0x004fea000383ffff */
[----:B------:R-:W-:Y:S05]  /*95c0*/  BRA `(.L_x_87) ;  /* 0xffffffb000107947 */ /* 0x000fea000383ffff */
.L_x_91:
[----:B------:R-:W-:-:S07]  /*95d0*/  MOV R0, UR5 ;  /* 0x0000000500007c02 */ /* 0x000fce0008000f00 */
.L_x_215:
[----:B--2---:R2:W3:Y:S02]  /*95e0*/  SYNCS.PHASECHK.TRANS64.TRYWAIT P0, [R0+URZ], R3 ;  /* 0x00000003000075a7 */ /* 0x0044e400080011ff */
[----:B---3--:R-:W-:Y:S05]  /*95f0*/  @!P0 NANOSLEEP.SYNCS 0x989680 ;  /* 0x009896800000895d */ /* 0x008fea0003900000 */
[----:B------:R-:W3:Y:S02]  /*9600*/  @!P0 SYNCS.PHASECHK.TRANS64 P0, [R0+URZ], R3 ;  /* 0x00000003000085a7 */ /* 0x000ee400080010ff */
[----:B---3--:R-:W-:Y:S05]  /*9610*/  @!P0 BRA `(.L_x_215) ;  /* 0xfffffffc00f08947 */ /* 0x008fea000383ffff */
[----:B------:R-:W-:Y:S05]  /*9620*/  BRA `(.L_x_216) ;  /* 0xffffffb000b47947 */ /* 0x000fea000383ffff */
.L_x_92:
[----:B------:R-:W-:-:S07]  /*9630*/  MOV R0, UR5 ;  /* 0x0000000500007c02 */ /* 0x000fce0008000f00 */
.L_x_217:
[----:B--2---:R2:W3:Y:S02]  /*9640*/  SYNCS.PHASECHK.TRANS64.TRYWAIT P0, [R0+URZ], R3 ;  /* 0x00000003000075a7 */ /* 0x0044e400080011ff */
[----:B---3--:R-:W-:Y:S05]  /*9650*/  @!P0 NANOSLEEP.SYNCS 0x989680 ;  /* 0x009896800000895d */ /* 0x008fea0003900000 */
[----:B------:R-:W3:Y:S02]  /*9660*/  @!P0 SYNCS.PHASECHK.TRANS64 P0, [R0+URZ], R3 ;  /* 0x00000003000085a7 */ /* 0x000ee400080010ff */
[----:B---3--:R-:W-:Y:S05]  /*9670*/  @!P0 BRA `(.L_x_217) ;  /* 0xfffffffc00f08947 */ /* 0x008fea000383ffff */
[----:B------:R-:W-:Y:S05]  /*9680*/  BRA `(.L_x_218) ;  /* 0xffffffb000c07947 */ /* 0x000fea000383ffff */
.L_x_93:
[----:B------:R-:W-:-:S07]  /*9690*/  MOV R0, UR5 ;  /* 0x0000000500007c02 */ /* 0x000fce0008000f00 */
.L_x_219:
[----:B--2---:R2:W3:Y:S02]  /*96a0*/  SYNCS.PHASECHK.TRANS64.TRYWAIT P0, [R0+URZ], R3 ;  /* 0x00000003000075a7 */ /* 0x0044e400080011ff */
[----:B---3--:R-:W-:Y:S05]  /*96b0*/  @!P0 NANOSLEEP.SYNCS 0x989680 ;  /* 0x009896800000895d */ /* 0x008fea0003900000 */
[----:B------:R-:W3:Y:S02]  /*96c0*/  @!P0 SYNCS.PHASECHK.TRANS64 P0, [R0+URZ], R3 ;  /* 0x00000003000085a7 */ /* 0x000ee400080010ff */
[----:B---3--:R-:W-:Y:S05]  /*96d0*/  @!P0 BRA `(.L_x_219) ;  /* 0xfffffffc00f08947 */ /* 0x008fea000383ffff */
[----:B------:R-:W-:Y:S05]  /*96e0*/  BRA `(.L_x_220) ;  /* 0xffffffb000cc7947 */ /* 0x000fea000383ffff */
.L_x_94:
[----:B------:R-:W-:-:S07]  /*96f0*/  MOV R0, UR7 ;  /* 0x0000000700007c02 */ /* 0x000fce0008000f00 */
.L_x_221:
[----:B--2---:R2:W3:Y:S02]  /*9700*/  SYNCS.PHASECHK.TRANS64.TRYWAIT P0, [R0+URZ], R3 ;  /* 0x00000003000075a7 */ /* 0x0044e400080011ff */
[----:B---3--:R-:W-:Y:S05]  /*9710*/  @!P0 NANOSLEEP.SYNCS 0x989680 ;  /* 0x009896800000895d */ /* 0x008fea0003900000 */
[----:B------:R-:W3:Y:S02]  /*9720*/  @!P0 SYNCS.PHASECHK.TRANS64 P0, [R0+URZ], R3 ;  /* 0x00000003000085a7 */ /* 0x000ee400080010ff */
[----:B---3--:R-:W-:Y:S05]  /*9730*/  @!P0 BRA `(.L_x_221) ;  /* 0xfffffffc00f08947 */ /* 0x008fea000383ffff */
[----:B------:R-:W-:Y:S05]  /*9740*/  BRA `(.L_x_222) ;  /* 0xffffffb000d87947 */ /* 0x000fea000383ffff */
.L_x_99:
[----:B--2---:R2:W3:Y:S02]  /*9750*/  SYNCS.PHASECHK.TRANS64.TRYWAIT P0, [R0+URZ+0x250], R3 ;  /* 0x00025003000075a7 */ /* 0x0044e400080011ff */
[----:B---3--:R-:W-:Y:S05]  /*9760*/  @!P0 NANOSLEEP.SYNCS 0x989680 ;  /* 0x009896800000895d */ /* 0x008fea0003900000 */
[----:B------:R-:W3:Y:S02]  /*9770*/  @!P0 SYNCS.PHASECHK.TRANS64 P0, [R0+URZ+0x250], R3 ;  /* 0x00025003000085a7 */ /* 0x000ee400080010ff */
[----:B---3--:R-:W-:Y:S05]  /*9780*/  @!P0 BRA `(.L_x_99) ;  /* 0xfffffffc00f08947 */ /* 0x008fea000383ffff */
[----:B------:R-:W-:Y:S05]  /*9790*/  BRA `(.L_x_223) ;  /* 0xffffffb400dc7947 */ /* 0x000fea000383ffff */
.L_x_102:
[----:B------:R-:W-:Y:S07]  /*97a0*/  MOV R0, UR7 ;  /* 0x0000000700007c02 */ /* 0x000fee0008000f00 */
.L_x_224:
[----:B--2---:R2:W3:Y:S02]  /*97b0*/  SYNCS.PHASECHK.TRANS64.TRYWAIT P0, [R0+URZ+0x248], R3 ;  /* 0x00024803000075a7 */ /* 0x0044e400080011ff */
[----:B---3--:R-:W-:Y:S05]  /*97c0*/  @!P0 NANOSLEEP.SYNCS 0x989680 ;  /* 0x009896800000895d */ /* 0x008fea0003900000 */
[----:B------:R-:W3:Y:S02]  /*97d0*/  @!P0 SYNCS.PHASECHK.TRANS64 P0, [R0+URZ+0x248], R3 ;  /* 0x00024803000085a7 */ /* 0x000ee400080010ff */
[----:B---3--:R-:W-:Y:S05]  /*97e0*/  @!P0 BRA `(.L_x_224) ;  /* 0xfffffffc00f08947 */ /* 0x008fea000383ffff */
[----:B------:R-:W-:Y:S05]  /*97f0*/  BRA `(.L_x_101) ;  /* 0xffffffb800bc7947 */ /* 0x000fea000383ffff */
.L_x_105:
[----:B--2---:R-:W-:Y:S07]  /*9800*/  MOV R3, UR7 ;  /* 0x0000000700037c02 */ /* 0x004fee0008000f00 */
.L_x_225:
[----:B-1----:R1:W2:Y:S02]  /*9810*/  SYNCS.PHASECHK.TRANS64.TRYWAIT P0, [R3+URZ+0x230], R12 ;  /* 0x0002300c030075a7 */ /* 0x0022a400080011ff */
[----:B--2---:R-:W-:Y:S05]  /*9820*/  @!P0 NANOSLEEP.SYNCS 0x989680 ;  /* 0x009896800000895d */ /* 0x004fea0003900000 */
[----:B------:R-:W2:Y:S02]  /*9830*/  @!P0 SYNCS.PHASECHK.TRANS64 P0, [R3+URZ+0x230], R12 ;  /* 0x0002300c030085a7 */ /* 0x000ea400080010ff */
[----:B--2---:R-:W-:Y:S05]  /*9840*/  @!P0 BRA `(.L_x_225) ;  /* 0xfffffffc00f08947 */ /* 0x004fea000383ffff */
[----:B------:R-:W-:Y:S05]  /*9850*/  BRA `(.L_x_226) ;  /* 0xffffffbc00347947 */ /* 0x000fea000383ffff */
.L_x_106:
[----:B------:R-:W-:Y:S07]  /*9860*/  MOV R3, UR7 ;  /* 0x0000000700037c02 */ /* 0x000fee0008000f00 */
.L_x_227:
[----:B-1----:R1:W2:Y:S02]  /*9870*/  SYNCS.PHASECHK.TRANS64.TRYWAIT P0, [R3+URZ+0x238], R12 ;  /* 0x0002380c030075a7 */ /* 0x0022a400080011ff */
[----:B--2---:R-:W-:Y:S05]  /*9880*/  @!P0 NANOSLEEP.SYNCS 0x989680 ;  /* 0x009896800000895d */ /* 0x004fea0003900000 */
[----:B------:R-:W2:Y:S02]  /*9890*/  @!P0 SYNCS.PHASECHK.TRANS64 P0, [R3+URZ+0x238], R12 ;  /* 0x0002380c030085a7 */ /* 0x000ea400080010ff */
[----:B--2---:R-:W-:Y:S05]  /*98a0*/  @!P0 BRA `(.L_x_227) ;  /* 0xfffffffc00f08947 */ /* 0x004fea000383ffff */
[----:B------:R-:W-:Y:S05]  /*98b0*/  BRA `(.L_x_228) ;  /* 0xffffffbc00b47947 */ /* 0x000fea000383ffff */
.L_x_108:
[----:B------:R-:W-:-:S07]  /*98c0*/  MOV R0, UR7 ;  /* 0x0000000700007c02 */ /* 0x000fce0008000f00 */
.L_x_229:
[----:B-1----:R1:W3:Y:S02]  /*98d0*/  SYNCS.PHASECHK.TRANS64.TRYWAIT P0, [R0+URZ+0x230], R3 ;  /* 0x00023003000075a7 */ /* 0x0022e400080011ff */
[----:B---3--:R-:W-:Y:S05]  /*98e0*/  @!P0 NANOSLEEP.SYNCS 0x989680 ;  /* 0x009896800000895d */ /* 0x008fea0003900000 */
[----:B------:R-:W3:Y:S02]  /*98f0*/  @!P0 SYNCS.PHASECHK.TRANS64 P0, [R0+URZ+0x230], R3 ;  /* 0x00023003000085a7 */ /* 0x000ee400080010ff */
[----:B---3--:R-:W-:Y:S05]  /*9900*/  @!P0 BRA `(.L_x_229) ;  /* 0xfffffffc00f08947 */ /* 0x008fea000383ffff */
[----:B------:R-:W-:Y:S05]  /*9910*/  BRA `(.L_x_230) ;  /* 0xffffffc000247947 */ /* 0x000fea000383ffff */
.L_x_110:
[----:B--2---:R2:W4:Y:S02]  /*9920*/  SYNCS.PHASECHK.TRANS64.TRYWAIT P0, [R0+URZ+0x250], R3 ;  /* 0x00025003000075a7 */ /* 0x00452400080011ff */
[----:B----4-:R-:W-:Y:S05]  /*9930*/  @!P0 NANOSLEEP.SYNCS 0x989680 ;  /* 0x009896800000895d */ /* 0x010fea0003900000 */
[----:B------:R-:W4:Y:S02]  /*9940*/  @!P0 SYNCS.PHASECHK.TRANS64 P0, [R0+URZ+0x250], R3 ;  /* 0x00025003000085a7 */ /* 0x000f2400080010ff */
[----:B----4-:R-:W-:Y:S05]  /*9950*/  @!P0 BRA `(.L_x_110) ;  /* 0xfffffffc00f08947 */ /* 0x010fea000383ffff */
[----:B------:R-:W-:Y:S05]  /*9960*/  BRA `(.L_x_231) ;  /* 0xffffffc000f47947 */ /* 0x000fea000383ffff */
.L_x_121:
[----:B-1----:R1:W3:Y:S02]  /*9970*/  SYNCS.PHASECHK.TRANS64.TRYWAIT P1, [R0+URZ+0x220], R3 ;  /* 0x00022003000075a7 */ /* 0x0022e400080211ff */
[----:B---3--:R-:W-:Y:S05]  /*9980*/  @!P1 NANOSLEEP.SYNCS 0x989680 ;  /* 0x009896800000995d */ /* 0x008fea0003900000 */
[----:B------:R-:W3:Y:S02]  /*9990*/  @!P1 SYNCS.PHASECHK.TRANS64 P1, [R0+URZ+0x220], R3 ;  /* 0x00022003000095a7 */ /* 0x000ee400080210ff */
[----:B---3--:R-:W-:Y:S05]  /*99a0*/  @!P1 BRA `(.L_x_121) ;  /* 0xfffffffc00f09947 */ /* 0x008fea000383ffff */
[----:B------:R-:W-:Y:S05]  /*99b0*/  BRA `(.L_x_120) ;  /* 0xffffffd0000c7947 */ /* 0x000fea000383ffff */
.L_x_123:
[----:B---3--:R3:W4:Y:S02]  /*99c0*/  SYNCS.PHASECHK.TRANS64.TRYWAIT P0, [R108+URZ+0x270], R7 ;  /* 0x000270076c0075a7 */ /* 0x00872400080011ff */
[----:B----4-:R-:W-:Y:S05]  /*99d0*/  @!P0 NANOSLEEP.SYNCS 0x989680 ;  /* 0x009896800000895d */ /* 0x010fea0003900000 */
[----:B------:R-:W4:Y:S02]  /*99e0*/  @!P0 SYNCS.PHASECHK.TRANS64 P0, [R108+URZ+0x270], R7 ;  /* 0x000270076c0085a7 */ /* 0x000f2400080010ff */
[----:B----4-:R-:W-:Y:S05]  /*99f0*/  @!P0 BRA `(.L_x_123) ;  /* 0xfffffffc00f08947 */ /* 0x010fea000383ffff */
[----:B------:R-:W-:Y:S05]  /*9a00*/  BRA `(.L_x_122) ;  /* 0xffffffd000607947 */ /* 0x000fea000383ffff */
.L_x_131:
[----:B--2---:R2:W3:Y:S02]  /*9a10*/  SYNCS.PHASECHK.TRANS64.TRYWAIT P0, [R75+URZ+0x220], R0 ;  /* 0x000220004b0075a7 */ /* 0x0044e400080011ff */
[----:B---3--:R-:W-:Y:S05]  /*9a20*/  @!P0 NANOSLEEP.SYNCS 0x989680 ;  /* 0x009896800000895d */ /* 0x008fea0003900000 */
[----:B------:R-:W3:Y:S02]  /*9a30*/  @!P0 SYNCS.PHASECHK.TRANS64 P0, [R75+URZ+0x220], R0 ;  /* 0x000220004b0085a7 */ /* 0x000ee400080010ff */
[----:B---3--:R-:W-:Y:S05]  /*9a40*/  @!P0 BRA `(.L_x_131) ;  /* 0xfffffffc00f08947 */ /* 0x008fea000383ffff */
[----:B------:R-:W-:Y:S05]  /*9a50*/  BRA `(.L_x_130) ;  /* 0xffffffdc00547947 */ /* 0x000fea000383ffff */
        .weak           $__internal_0_$__cuda_sm10x_tcgen05_guardrail_trap_col_being_dealloced_not_returned_by_alloc
        .type           $__internal_0_$__cuda_sm10x_tcgen05_guardrail_trap_col_being_dealloced_not_returned_by_alloc,@function
        .size           $__internal_0_$__cuda_sm10x_tcgen05_guardrail_trap_col_being_dealloced_not_returned_by_alloc,($__internal_1_$__cuda_sm10x_tcgen05_guardrail_trap_phase_invalid_during_alloc - $__internal_0_$__cuda_sm10x_tcgen05_guardrail_trap_col_being_dealloced_not_returned_by_alloc)
$__internal_0_$__cuda_sm10x_tcgen05_guardrail_trap_col_being_dealloced_not_returned_by_alloc:
[----:B------:R-:W-:Y:S05]  /*9a60*/  BPT.TRAP 0x1 ;  /* 0x000000040000795c */ /* 0x000fea0000300000 */
[----:B------:R-:W-:-:S04]  /*9a70*/  HFMA2 R3, -RZ, RZ, 0, 0 ;  /* 0x00000000ff037431 */ /* 0x000fc800000001ff */
[----:B------:R-:W-:Y:S05]  /*9a80*/  RET.REL.NODEC R2 `(_ZN7cutlass13device_kernelINS_4gemm6kernel13GemmUniversalIN4cute5tupleIJiiiiEEENS1_10collective13CollectiveMmaINS1_35MainloopSm100TmaUmmaWarpSpecializedILi34ELi2ELi4ENS5_IJNS4_1CILi1EEESB_SB_EEEEENS5_IJNSA_ILi64EEENSA_ILi128EEENSA_ILi32EEEEEEaNS5_IJlSB_lEEEaNS5_IJSB_llEEENS4_8TiledMMAINS4_8MMA_AtomIJNS4_15SM100_MMA_S8_SSIaaiLi64ELi128ELNS4_4UMMA5MajorE0ELSO_1ELNSN_8SaturateE0EEEEEENS4_6LayoutISC_NS5_IJNSA_ILi0EEEST_ST_EEEEENS5_IJNS4_10UnderscoreESW_SW_EEEEENS4_13SM90_TMA_LOADENS4_14ComposedLayoutINS4_7SwizzleILi1ELi4ELi3EEENS4_18smem_ptr_flag_bitsILi8EEENSS_INS5_IJNSA_ILi8EEESG_EEENS5_IJSG_SB_EEEEEEEvNS4_8identityESZ_NS10_INS11_ILi3ELi4ELi3EEES14_NSS_INS5_IJSF_S15_EEENS5_IJSB_SF_EEEEEEEvS1A_EENS_8epilogue10collective18CollectiveEpilogueINS1H_23Sm100TmaWarpSpecializedILi2ELi2ELi32ELb0ELb0EEEJSH_NS5_IJNSS_ISE_SB_EES1M_EEEaSI_aSI_NS1H_6fusion15FusionCallbacksIS1L_NS1O_17LinearCombinationIaiaiLNS_15FloatRoundStyleE2EEESH_S1N_JEEENS4_5SM1004TMEM4LOAD26SM100_TMEM_LOAD_16dp32b32xESZ_NS10_INS11_ILi2ELi4ELi3EEES14_NSS_INS5_IJS15_SE_EEENS5_IJSE_SB_EEEEEEENS4_39AutoVectorizingCopyWithAssumedAlignmentILi128EEENS4_14SM90_TMA_STOREES22_S24_S24_EEEvvEEEEvNT_6ParamsE) ;  /* 0xffffff64025c7950 */ /* 0x000fea0003c3ffff */
        .weak           $__internal_1_$__cuda_sm10x_tcgen05_guardrail_trap_phase_invalid_during_alloc
        .type           $__internal_1_$__cuda_sm10x_tcgen05_guardrail_trap_phase_invalid_during_alloc,@function
        .size           $__internal_1_$__cuda_sm10x_tcgen05_guardrail_trap_phase_invalid_during_alloc,($__internal_2_$__cuda_sm10x_tcgen05_guardrail_trap_unallocated_columns_being_dealloced - $__internal_1_$__cuda_sm10x_tcgen05_guardrail_trap_phase_invalid_during_alloc)
$__internal_1_$__cuda_sm10x_tcgen05_guardrail_trap_phase_invalid_during_alloc:
[----:B------:R-:W-:Y:S05]  /*9a90*/  BPT.TRAP 0x1 ;  /* 0x000000040000795c */ /* 0x000fea0000300000 */
[----:B------:R-:W-:-:S04]  /*9aa0*/  MOV R3, 0x0 ;  /* 0x0000000000037802 */ /* 0x000fc80000000f00 */
[----:B------:R-:W-:Y:S05]  /*9ab0*/  RET.REL.NODEC R2 `(_ZN7cutlass13device_kernelINS_4gemm6kernel13GemmUniversalIN4cute5tupleIJiiiiEEENS1_10collective13CollectiveMmaINS1_35MainloopSm100TmaUmmaWarpSpecializedILi34ELi2ELi4ENS5_IJNS4_1CILi1EEESB_SB_EEEEENS5_IJNSA_ILi64EEENSA_ILi128EEENSA_ILi32EEEEEEaNS5_IJlSB_lEEEaNS5_IJSB_llEEENS4_8TiledMMAINS4_8MMA_AtomIJNS4_15SM100_MMA_S8_SSIaaiLi64ELi128ELNS4_4UMMA5MajorE0ELSO_1ELNSN_8SaturateE0EEEEEENS4_6LayoutISC_NS5_IJNSA_ILi0EEEST_ST_EEEEENS5_IJNS4_10UnderscoreESW_SW_EEEEENS4_13SM90_TMA_LOADENS4_14ComposedLayoutINS4_7SwizzleILi1ELi4ELi3EEENS4_18smem_ptr_flag_bitsILi8EEENSS_INS5_IJNSA_ILi8EEESG_EEENS5_IJSG_SB_EEEEEEEvNS4_8identityESZ_NS10_INS11_ILi3ELi4ELi3EEES14_NSS_INS5_IJSF_S15_EEENS5_IJSB_SF_EEEEEEEvS1A_EENS_8epilogue10collective18CollectiveEpilogueINS1H_23Sm100TmaWarpSpecializedILi2ELi2ELi32ELb0ELb0EEEJSH_NS5_IJNSS_ISE_SB_EES1M_EEEaSI_aSI_NS1H_6fusion15FusionCallbacksIS1L_NS1O_17LinearCombinationIaiaiLNS_15FloatRoundStyleE2EEESH_S1N_JEEENS4_5SM1004TMEM4LOAD26SM100_TMEM_LOAD_16dp32b32xESZ_NS10_INS11_ILi2ELi4ELi3EEES14_NSS_INS5_IJS15_SE_EEENS5_IJSE_SB_EEEEEEENS4_39AutoVectorizingCopyWithAssumedAlignmentILi128EEENS4_14SM90_TMA_STOREES22_S24_S24_EEEvvEEEEvNT_6ParamsE) ;  /* 0xffffff6402507950 */ /* 0x000fea0003c3ffff */
        .weak           $__internal_2_$__cuda_sm10x_tcgen05_guardrail_trap_unallocated_columns_being_dealloced
        .type           $__internal_2_$__cuda_sm10x_tcgen05_guardrail_trap_unallocated_columns_being_dealloced,@function
        .size           $__internal_2_$__cuda_sm10x_tcgen05_guardrail_trap_unallocated_columns_being_dealloced,(.L_x_233 - $__internal_2_$__cuda_sm10x_tcgen05_guardrail_trap_unallocated_columns_being_dealloced)
$__internal_2_$__cuda_sm10x_tcgen05_guardrail_trap_unallocated_columns_being_dealloced:
[----:B------:R-:W-:Y:S05]  /*9ac0*/  BPT.TRAP 0x1 ;  /* 0x000000040000795c */ /* 0x000fea0000300000 */
[----:B------:R-:W-:-:S04]  /*9ad0*/  HFMA2 R3, -RZ, RZ, 0, 0 ;  /* 0x00000000ff037431 */ /* 0x000fc800000001ff */
[----:B------:R-:W-:Y:S05]  /*9ae0*/  RET.REL.NODEC R2 `(_ZN7cutlass13device_kernelINS_4gemm6kernel13GemmUniversalIN4cute5tupleIJiiiiEEENS1_10collective13CollectiveMmaINS1_35MainloopSm100TmaUmmaWarpSpecializedILi34ELi2ELi4ENS5_IJNS4_1CILi1EEESB_SB_EEEEENS5_IJNSA_ILi64EEENSA_ILi128EEENSA_ILi32EEEEEEaNS5_IJlSB_lEEEaNS5_IJSB_llEEENS4_8TiledMMAINS4_8MMA_AtomIJNS4_15SM100_MMA_S8_SSIaaiLi64ELi128ELNS4_4UMMA5MajorE0ELSO_1ELNSN_8SaturateE0EEEEEENS4_6LayoutISC_NS5_IJNSA_ILi0EEEST_ST_EEEEENS5_IJNS4_10UnderscoreESW_SW_EEEEENS4_13SM90_TMA_LOADENS4_14ComposedLayoutINS4_7SwizzleILi1ELi4ELi3EEENS4_18smem_ptr_flag_bitsILi8EEENSS_INS5_IJNSA_ILi8EEESG_EEENS5_IJSG_SB_EEEEEEEvNS4_8identityESZ_NS10_INS11_ILi3ELi4ELi3EEES14_NSS_INS5_IJSF_S15_EEENS5_IJSB_SF_EEEEEEEvS1A_EENS_8epilogue10collective18CollectiveEpilogueINS1H_23Sm100TmaWarpSpecializedILi2ELi2ELi32ELb0ELb0EEEJSH_NS5_IJNSS_ISE_SB_EES1M_EEEaSI_aSI_NS1H_6fusion15FusionCallbacksIS1L_NS1O_17LinearCombinationIaiaiLNS_15FloatRoundStyleE2EEESH_S1N_JEEENS4_5SM1004TMEM4LOAD26SM100_TMEM_LOAD_16dp32b32xESZ_NS10_INS11_ILi2ELi4ELi3EEES14_NSS_INS5_IJS15_SE_EEENS5_IJSE_SB_EEEEEEENS4_39AutoVectorizingCopyWithAssumedAlignmentILi128EEENS4_14SM90_TMA_STOREES22_S24_S24_EEEvvEEEEvNT_6ParamsE) ;  /* 0xffffff6402447950 */ /* 0x000fea0003c3ffff */
.L_x_232:
[----:B------:R-:W-:-:S00]  /*9af0*/  BRA `(.L_x_232) ;  /* 0xfffffffc00fc7947 */ /* 0x000fc0000383ffff */
[----:B------:R-:W-:-:S00]  /*9b00*/  NOP ;  /* 0x0000000000007918 */ /* 0x000fc00000000000 */
[----:B------:R-:W-:-:S00]  /*9b10*/  NOP ;  /* 0x0000000000007918 */ /* 0x000fc00000000000 */
[----:B------:R-:W-:-:S00]  /*9b20*/  NOP ;  /* 0x0000000000007918 */ /* 0x000fc00000000000 */
[----:B------:R-:W-:-:S00]  /*9b30*/  NOP ;  /* 0x0000000000007918 */ /* 0x000fc00000000000 */
[----:B------:R-:W-:-:S00]  /*9b40*/  NOP ;  /* 0x0000000000007918 */ /* 0x000fc00000000000 */
[----:B------:R-:W-:-:S00]  /*9b50*/  NOP ;  /* 0x0000000000007918 */ /* 0x000fc00000000000 */
[----:B------:R-:W-:-:S00]  /*9b60*/  NOP ;  /* 0x0000000000007918 */ /* 0x000fc00000000000 */
[----:B------:R-:W-:-:S00]  /*9b70*/  NOP ;  /* 0x0000000000007918 */ /* 0x000fc00000000000 */
.L_x_233:


//--------------------- .nv.global.init           --------------------------
	.section	.nv.global.init,"aw",@progbits
.nv.global.init:
	.type		$str$27,@object
	.size		$str$27,($str$28 - $str$27)
$str$27:
        /*0000*/ 	.byte	0x28, 0x61, 0x64, 0x64, 0x72, 0x65, 0x73, 0x73, 0x20, 0x26, 0x20, 0x6d, 0x61, 0x73, 0x6b, 0x29
        /*0010*/ 	.byte	0x20, 0x3d, 0x3d, 0x20, 0x30, 0x00
	.type		$str$28,@object
	.size		$str$28,($str$26 - $str$28)
$str$28:
        /*0016*/ 	.byte	0x2f, 0x74, 0x6d, 0x70, 0x2f, 0x63, 0x75, 0x74, 0x6c, 0x61, 0x73, 0x73, 0x5f, 0x73, 0x77, 0x65
        /*0026*/ 	.byte	0x65, 0x70, 0x5f, 0x73, 0x72, 0x63, 0x2f, 0x69, 0x6e, 0x63, 0x6c, 0x75, 0x64, 0x65, 0x2f, 0x63
        /*0036*/ 	.byte	0x75, 0x74, 0x65, 0x2f, 0x70, 0x6f, 0x69, 0x6e, 0x74, 0x65, 0x72, 0x5f, 0x66, 0x6c, 0x61, 0x67
        /*0046*/ 	.byte	0x67, 0x65, 0x64, 0x2e, 0x68, 0x70, 0x70, 0x00
	.type		$str$26,@object
	.size		$str$26,($str$25 - $str$26)
$str$26:
        /*004e*/ 	.byte	0x2f, 0x74, 0x6d, 0x70, 0x2f, 0x63, 0x75, 0x74, 0x6c, 0x61, 0x73, 0x73, 0x5f, 0x73, 0x77, 0x65
        /*005e*/ 	.byte	0x65, 0x70, 0x5f, 0x73, 0x72, 0x63, 0x2f, 0x69, 0x6e, 0x63, 0x6c, 0x75, 0x64, 0x65, 0x2f, 0x63
        /*006e*/ 	.byte	0x75, 0x74, 0x65, 0x2f, 0x61, 0x74, 0x6f, 0x6d, 0x2f, 0x63, 0x6f, 0x70, 0x79, 0x5f, 0x74, 0x72
        /*007e*/ 	.byte	0x61, 0x69, 0x74, 0x73, 0x5f, 0x73, 0x6d, 0x31, 0x30, 0x30, 0x2e, 0x68, 0x70, 0x70, 0x00
	.type		$str$25,@object
	.size		$str$25,(__unnamed_1 - $str$25)
$str$25:
        /*008d*/ 	.byte	0x28, 0x28, 0x75, 0x69, 0x6e, 0x74, 0x33, 0x32, 0x5f, 0x74, 0x28, 0x74, 0x68, 0x72, 0x65, 0x61
        /*009d*/ 	.byte	0x64, 0x49, 0x64, 0x78, 0x2e, 0x78, 0x29, 0x20, 0x2f, 0x20, 0x33, 0x32, 0x29, 0x20, 0x25, 0x20
        /*00ad*/ 	.byte	0x34, 0x29, 0x20, 0x3d, 0x3d, 0x20, 0x28, 0x28, 0x28, 0x74, 0x6d, 0x65, 0x6d, 0x5f, 0x61, 0x64
        /*00bd*/ 	.byte	0x64, 0x72, 0x20, 0x3e, 0x3e, 0x20, 0x31, 0x36, 0x29, 0x20, 0x2f, 0x20, 0x33, 0x32, 0x29, 0x20
        /*00cd*/ 	.byte	0x25, 0x20, 0x34, 0x29, 0x00
	.type		__unnamed_1,@object
	.size		__unnamed_1,(__unnamed_2 - __unnamed_1)
__unnamed_1:
        /*00d2*/ 	.byte	0x61, 0x75, 0x74, 0x6f, 0x20, 0x63, 0x75, 0x74, 0x65, 0x3a, 0x3a, 0x61, 0x73, 0x5f, 0x70, 0x6f
        /* <DEDUP_REMOVED lines=24> */
        /*0262*/ 	.byte	0x00
	.type		__unnamed_2,@object
	.size		__unnamed_2,(.L_2 - __unnamed_2)
__unnamed_2:
        /* <DEDUP_REMOVED lines=41> */
.L_2:


//--------------------- .nv.shared._ZN7cutlass13device_kernelINS_4gemm6kernel13GemmUniversalIN4cute5tupleIJiiiiEEENS1_10collective13CollectiveMmaINS1_35MainloopSm100TmaUmmaWarpSpecializedILi34ELi2ELi4ENS5_IJNS4_1CILi1EEESB_SB_EEEEENS5_IJNSA_ILi64EEENSA_ILi128EEENSA_ILi32EEEEEEaNS5_IJlSB_lEEEaNS5_IJSB_llEEENS4_8TiledMMAINS4_8MMA_AtomIJNS4_15SM100_MMA_S8_SSIaaiLi64ELi128ELNS4_4UMMA5MajorE0ELSO_1ELNSN_8SaturateE0EEEEEENS4_6LayoutISC_NS5_IJNSA_ILi0EEEST_ST_EEEEENS5_IJNS4_10UnderscoreESW_SW_EEEEENS4_13SM90_TMA_LOADENS4_14ComposedLayoutINS4_7SwizzleILi1ELi4ELi3EEENS4_18smem_ptr_flag_bitsILi8EEENSS_INS5_IJNSA_ILi8EEESG_EEENS5_IJSG_SB_EEEEEEEvNS4_8identityESZ_NS10_INS11_ILi3ELi4ELi3EEES14_NSS_INS5_IJSF_S15_EEENS5_IJSB_SF_EEEEEEEvS1A_EENS_8epilogue10collective18CollectiveEpilogueINS1H_23Sm100TmaWarpSpecializedILi2ELi2ELi32ELb0ELb0EEEJSH_NS5_IJNSS_ISE_SB_EES1M_EEEaSI_aSI_NS1H_6fusion15FusionCallbacksIS1L_NS1O_17LinearCombinationIaiaiLNS_15FloatRoundStyleE2EEESH_S1N_JEEENS4_5SM1004TMEM4LOAD26SM100_TMEM_LOAD_16dp32b32xESZ_NS10_INS11_ILi2ELi4ELi3EEES14_NSS_INS5_IJS15_SE_EEENS5_IJSE_SB_EEEEEEENS4_39AutoVectorizingCopyWithAssumedAlignmentILi128EEENS4_14SM90_TMA_STOREES22_S24_S24_EEEvvEEEEvNT_6ParamsE --------------------------
	.section	.nv.shared._ZN7cutlass13device_kernelINS_4gemm6kernel13GemmUniversalIN4cute5tupleIJiiiiEEENS1_10collective13CollectiveMmaINS1_35MainloopSm100TmaUmmaWarpSpecializedILi34ELi2ELi4ENS5_IJNS4_1CILi1EEESB_SB_EEEEENS5_IJNSA_ILi64EEENSA_ILi128EEENSA_ILi32EEEEEEaNS5_IJlSB_lEEEaNS5_IJSB_llEEENS4_8TiledMMAINS4_8MMA_AtomIJNS4_15SM100_MMA_S8_SSIaaiLi64ELi128ELNS4_4UMMA5MajorE0ELSO_1ELNSN_8SaturateE0EEEEEENS4_6LayoutISC_NS5_IJNSA_ILi0EEEST_ST_EEEEENS5_IJNS4_10UnderscoreESW_SW_EEEEENS4_13SM90_TMA_LOADENS4_14ComposedLayoutINS4_7SwizzleILi1ELi4ELi3EEENS4_18smem_ptr_flag_bitsILi8EEENSS_INS5_IJNSA_ILi8EEESG_EEENS5_IJSG_SB_EEEEEEEvNS4_8identityESZ_NS10_INS11_ILi3ELi4ELi3EEES14_NSS_INS5_IJSF_S15_EEENS5_IJSB_SF_EEEEEEEvS1A_EENS_8epilogue10collective18CollectiveEpilogueINS1H_23Sm100TmaWarpSpecializedILi2ELi2ELi32ELb0ELb0EEEJSH_NS5_IJNSS_ISE_SB_EES1M_EEEaSI_aSI_NS1H_6fusion15FusionCallbacksIS1L_NS1O_17LinearCombinationIaiaiLNS_15FloatRoundStyleE2EEESH_S1N_JEEENS4_5SM1004TMEM4LOAD26SM100_TMEM_LOAD_16dp32b32xESZ_NS10_INS11_ILi2ELi4ELi3EEES14_NSS_INS5_IJS15_SE_EEENS5_IJSE_SB_EEEEEEENS4_39AutoVectorizingCopyWithAssumedAlignmentILi128EEENS4_14SM90_TMA_STOREES22_S24_S24_EEEvvEEEEvNT_6ParamsE,"aw",@nobits
	.sectionflags	@""
	.align	16
	.zero		1024


//--------------------- .nv.shared.reserved.0     --------------------------
	.section	.nv.shared.reserved.0,"aw",@nobits
	.weak		__nv_reservedSMEM_offset_0_alias
	.size		__nv_reservedSMEM_offset_0_alias, 0, 64
	.other		__nv_reservedSMEM_offset_0_alias,@"STO_CUDA_RESERVED_SHARED STV_DEFAULT"
__nv_reservedSMEM_offset_0_alias:
	.zero		0
.nv.shared.reserved.0:
	.zero		64
	.weak		__nv_reservedSMEM_tcgen05_partition
	.type		__nv_reservedSMEM_tcgen05_partition,@object
	.size		__nv_reservedSMEM_tcgen05_partition,(.L_0 - __nv_reservedSMEM_tcgen05_partition)
__nv_reservedSMEM_tcgen05_partition:
	.zero		32
.L_0:


//--------------------- .nv.global                --------------------------
	.section	.nv.global,"aw",@nobits
.nv.global:
	.type		_ZN40_INTERNAL_8c76883a_4_k_cu_8bfa9074_412564cute1_E,@object
	.size		_ZN40_INTERNAL_8c76883a_4_k_cu_8bfa9074_412564cute1_E,(_ZN40_INTERNAL_8c76883a_4_k_cu_8bfa9074_412564cuda3std3__45__cpo6cbeginE - _ZN40_INTERNAL_8c76883a_4_k_cu_8bfa9074_412564cute1_E)
_ZN40_INTERNAL_8c76883a_4_k_cu_8bfa9074_412564cute1_E:
	.zero		1
	.type		_ZN40_INTERNAL_8c76883a_4_k_cu_8bfa9074_412564cuda3std3__45__cpo6cbeginE,@object
	.size		_ZN40_INTERNAL_8c76883a_4_k_cu_8bfa9074_412564cuda3std3__45__cpo6cbeginE,(_ZN40_INTERNAL_8c76883a_4_k_cu_8bfa9074_412564cuda3std3__48in_placeE - _ZN40_INTERNAL_8c76883a_4_k_cu_8bfa9074_412564cuda3std3__45__cpo6cbeginE)
_ZN40_INTERNAL_8c76883a_4_k_cu_8bfa9074_412564cuda3std3__45__cpo6cbeginE:
	.zero		1
	.type		_ZN40_INTERNAL_8c76883a_4_k_cu_8bfa9074_412564cuda3std3__48in_placeE,@object
	.size		_ZN40_INTERNAL_8c76883a_4_k_cu_8bfa9074_412564cuda3std3__48in_placeE,(_ZN40_INTERNAL_8c76883a_4_k_cu_8bfa9074_412564cuda3std6ranges3__45__cpo9iter_moveE - _ZN40_INTERNAL_8c76883a_4_k_cu_8bfa9074_412564cuda3std3__48in_placeE)
_ZN40_INTERNAL_8c76883a_4_k_cu_8bfa9074_412564cuda3std3__48in_placeE:
	.zero		1
	.type		_ZN40_INTERNAL_8c76883a_4_k_cu_8bfa9074_412564cuda3std6ranges3__45__cpo9iter_moveE,@object
	.size		_ZN40_INTERNAL_8c76883a_4_k_cu_8bfa9074_412564cuda3std6ranges3__45__cpo9iter_moveE,(_ZN40_INTERNAL_8c76883a_4_k_cu_8bfa9074_412564cuda3std3__45__cpo5beginE - _ZN40_INTERNAL_8c76883a_4_k_cu_8bfa9074_412564cuda3std6ranges3__45__cpo9iter_moveE)
_ZN40_INTERNAL_8c76883a_4_k_cu_8bfa9074_412564cuda3std6ranges3__45__cpo9iter_moveE:
	.zero		1
	.type		_ZN40_INTERNAL_8c76883a_4_k_cu_8bfa9074_412564cuda3std3__45__cpo5beginE,@object
	.size		_ZN40_INTERNAL_8c76883a_4_k_cu_8bfa9074_412564cuda3std3__45__cpo5beginE,(_ZN40_INTERNAL_8c76883a_4_k_cu_8bfa9074_412564cuda3std3__442_GLOBAL__N__8c76883a_4_k_cu_8bfa9074_412566ignoreE - _ZN40_INTERNAL_8c76883a_4_k_cu_8bfa9074_412564cuda3std3__45__cpo5beginE)
_ZN40_INTERNAL_8c76883a_4_k_cu_8bfa9074_412564cuda3std3__45__cpo5beginE:
	.zero		1
	.type		_ZN40_INTERNAL_8c76883a_4_k_cu_8bfa9074_412564cuda3std3__442_GLOBAL__N__8c76883a_4_k_cu_8bfa9074_412566ignoreE,@object
	.size		_ZN40_INTERNAL_8c76883a_4_k_cu_8bfa9074_412564cuda3std3__442_GLOBAL__N__8c76883a_4_k_cu_8bfa9074_412566ignoreE,(_ZN40_INTERNAL_8c76883a_4_k_cu_8bfa9074_412564cute7productE - _ZN40_INTERNAL_8c76883a_4_k_cu_8bfa9074_412564cuda3std3__442_GLOBAL__N__8c76883a_4_k_cu_8bfa9074_412566ignoreE)
_ZN40_INTERNAL_8c76883a_4_k_cu_8bfa9074_412564cuda3std3__442_GLOBAL__N__8c76883a_4_k_cu_8bfa9074_412566ignoreE:
	.zero		1
	.type		_ZN40_INTERNAL_8c76883a_4_k_cu_8bfa9074_412564cute7productE,@object
	.size		_ZN40_INTERNAL_8c76883a_4_k_cu_8bfa9074_412564cute7productE,(_ZN40_INTERNAL_8c76883a_4_k_cu_8bfa9074_412564cuda3std3__45__cpo3endE - _ZN40_INTERNAL_8c76883a_4_k_cu_8bfa9074_412564cute7productE)
_ZN40_INTERNAL_8c76883a_4_k_cu_8bfa9074_412564cute7productE:
	.zero		1
	.type		_ZN40_INTERNAL_8c76883a_4_k_cu_8bfa9074_412564cuda3std3__45__cpo3endE,@object
	.size		_ZN40_INTERNAL_8c76883a_4_k_cu_8bfa9074_412564cuda3std3__45__cpo3endE,(_ZN40_INTERNAL_8c76883a_4_k_cu_8bfa9074_412564cuda3std3__419piecewise_constructE - _ZN40_INTERNAL_8c76883a_4_k_cu_8bfa9074_412564cuda3std3__45__cpo3endE)
_ZN40_INTERNAL_8c76883a_4_k_cu_8bfa9074_412564cuda3std3__45__cpo3endE:
	.zero		1
	.type		_ZN40_INTERNAL_8c76883a_4_k_cu_8bfa9074_412564cuda3std3__419piecewise_constructE,@object
	.size		_ZN40_INTERNAL_8c76883a_4_k_cu_8bfa9074_412564cuda3std3__419piecewise_constructE,(_ZN40_INTERNAL_8c76883a_4_k_cu_8bfa9074_412564cuda3std3__45__cpo4cendE - _ZN40_INTERNAL_8c76883a_4_k_cu_8bfa9074_412564cuda3std3__419piecewise_constructE)
_ZN40_INTERNAL_8c76883a_4_k_cu_8bfa9074_412564cuda3std3__419piecewise_constructE:
	.zero		1
	.type		_ZN40_INTERNAL_8c76883a_4_k_cu_8bfa9074_412564cuda3std3__45__cpo4cendE,@object
	.size		_ZN40_INTERNAL_8c76883a_4_k_cu_8bfa9074_412564cuda3std3__45__cpo4cendE,(_ZN40_INTERNAL_8c76883a_4_k_cu_8bfa9074_412564cuda3std6ranges3__45__cpo4swapE - _ZN40_INTERNAL_8c76883a_4_k_cu_8bfa9074_412564cuda3std3__45__cpo4cendE)
_ZN40_INTERNAL_8c76883a_4_k_cu_8bfa9074_412564cuda3std3__45__cpo4cendE:
	.zero		1
	.type		_ZN40_INTERNAL_8c76883a_4_k_cu_8bfa9074_412564cuda3std6ranges3__45__cpo4swapE,@object
	.size		_ZN40_INTERNAL_8c76883a_4_k_cu_8bfa9074_412564cuda3std6ranges3__45__cpo4swapE,(.L_10 - _ZN40_INTERNAL_8c76883a_4_k_cu_8bfa9074_412564cuda3std6ranges3__45__cpo4swapE)
_ZN40_INTERNAL_8c76883a_4_k_cu_8bfa9074_412564cuda3std6ranges3__45__cpo4swapE:
	.zero		1
.L_10:


//--------------------- .nv.constant0._ZN7cutlass13device_kernelINS_4gemm6kernel13GemmUniversalIN4cute5tupleIJiiiiEEENS1_10collective13CollectiveMmaINS1_35MainloopSm100TmaUmmaWarpSpecializedILi34ELi2ELi4ENS5_IJNS4_1CILi1EEESB_SB_EEEEENS5_IJNSA_ILi64EEENSA_ILi128EEENSA_ILi32EEEEEEaNS5_IJlSB_lEEEaNS5_IJSB_llEEENS4_8TiledMMAINS4_8MMA_AtomIJNS4_15SM100_MMA_S8_SSIaaiLi64ELi128ELNS4_4UMMA5MajorE0ELSO_1ELNSN_8SaturateE0EEEEEENS4_6LayoutISC_NS5_IJNSA_ILi0EEEST_ST_EEEEENS5_IJNS4_10UnderscoreESW_SW_EEEEENS4_13SM90_TMA_LOADENS4_14ComposedLayoutINS4_7SwizzleILi1ELi4ELi3EEENS4_18smem_ptr_flag_bitsILi8EEENSS_INS5_IJNSA_ILi8EEESG_EEENS5_IJSG_SB_EEEEEEEvNS4_8identityESZ_NS10_INS11_ILi3ELi4ELi3EEES14_NSS_INS5_IJSF_S15_EEENS5_IJSB_SF_EEEEEEEvS1A_EENS_8epilogue10collective18CollectiveEpilogueINS1H_23Sm100TmaWarpSpecializedILi2ELi2ELi32ELb0ELb0EEEJSH_NS5_IJNSS_ISE_SB_EES1M_EEEaSI_aSI_NS1H_6fusion15FusionCallbacksIS1L_NS1O_17LinearCombinationIaiaiLNS_15FloatRoundStyleE2EEESH_S1N_JEEENS4_5SM1004TMEM4LOAD26SM100_TMEM_LOAD_16dp32b32xESZ_NS10_INS11_ILi2ELi4ELi3EEES14_NSS_INS5_IJS15_SE_EEENS5_IJSE_SB_EEEEEEENS4_39AutoVectorizingCopyWithAssumedAlignmentILi128EEENS4_14SM90_TMA_STOREES22_S24_S24_EEEvvEEEEvNT_6ParamsE --------------------------
	.section	.nv.constant0._ZN7cutlass13device_kernelINS_4gemm6kernel13GemmUniversalIN4cute5tupleIJiiiiEEENS1_10collective13CollectiveMmaINS1_35MainloopSm100TmaUmmaWarpSpecializedILi34ELi2ELi4ENS5_IJNS4_1CILi1EEESB_SB_EEEEENS5_IJNSA_ILi64EEENSA_ILi128EEENSA_ILi32EEEEEEaNS5_IJlSB_lEEEaNS5_IJSB_llEEENS4_8TiledMMAINS4_8MMA_AtomIJNS4_15SM100_MMA_S8_SSIaaiLi64ELi128ELNS4_4UMMA5MajorE0ELSO_1ELNSN_8SaturateE0EEEEEENS4_6LayoutISC_NS5_IJNSA_ILi0EEEST_ST_EEEEENS5_IJNS4_10UnderscoreESW_SW_EEEEENS4_13SM90_TMA_LOADENS4_14ComposedLayoutINS4_7SwizzleILi1ELi4ELi3EEENS4_18smem_ptr_flag_bitsILi8EEENSS_INS5_IJNSA_ILi8EEESG_EEENS5_IJSG_SB_EEEEEEEvNS4_8identityESZ_NS10_INS11_ILi3ELi4ELi3EEES14_NSS_INS5_IJSF_S15_EEENS5_IJSB_SF_EEEEEEEvS1A_EENS_8epilogue10collective18CollectiveEpilogueINS1H_23Sm100TmaWarpSpecializedILi2ELi2ELi32ELb0ELb0EEEJSH_NS5_IJNSS_ISE_SB_EES1M_EEEaSI_aSI_NS1H_6fusion15FusionCallbacksIS1L_NS1O_17LinearCombinationIaiaiLNS_15FloatRoundStyleE2EEESH_S1N_JEEENS4_5SM1004TMEM4LOAD26SM100_TMEM_LOAD_16dp32b32xESZ_NS10_INS11_ILi2ELi4ELi3EEES14_NSS_INS5_IJS15_SE_EEENS5_IJSE_SB_EEEEEEENS4_39AutoVectorizingCopyWithAssumedAlignmentILi128EEENS4_14SM90_TMA_STOREES22_S24_S24_EEEvvEEEEvNT_6ParamsE,"a",@progbits
	.sectionflags	@""
	.align	4
.nv.constant0._ZN7cutlass13device_kernelINS_4gemm6kernel13GemmUniversalIN4cute5tupleIJiiiiEEENS1_10collective13CollectiveMmaINS1_35MainloopSm100TmaUmmaWarpSpecializedILi34ELi2ELi4ENS5_IJNS4_1CILi1EEESB_SB_EEEEENS5_IJNSA_ILi64EEENSA_ILi128EEENSA_ILi32EEEEEEaNS5_IJlSB_lEEEaNS5_IJSB_llEEENS4_8TiledMMAINS4_8MMA_AtomIJNS4_15SM100_MMA_S8_SSIaaiLi64ELi128ELNS4_4UMMA5MajorE0ELSO_1ELNSN_8SaturateE0EEEEEENS4_6LayoutISC_NS5_IJNSA_ILi0EEEST_ST_EEEEENS5_IJNS4_10UnderscoreESW_SW_EEEEENS4_13SM90_TMA_LOADENS4_14ComposedLayoutINS4_7SwizzleILi1ELi4ELi3EEENS4_18smem_ptr_flag_bitsILi8EEENSS_INS5_IJNSA_ILi8EEESG_EEENS5_IJSG_SB_EEEEEEEvNS4_8identityESZ_NS10_INS11_ILi3ELi4ELi3EEES14_NSS_INS5_IJSF_S15_EEENS5_IJSB_SF_EEEEEEEvS1A_EENS_8epilogue10collective18CollectiveEpilogueINS1H_23Sm100TmaWarpSpecializedILi2ELi2ELi32ELb0ELb0EEEJSH_NS5_IJNSS_ISE_SB_EES1M_EEEaSI_aSI_NS1H_6fusion15FusionCallbacksIS1L_NS1O_17LinearCombinationIaiaiLNS_15FloatRoundStyleE2EEESH_S1N_JEEENS4_5SM1004TMEM4LOAD26SM100_TMEM_LOAD_16dp32b32xESZ_NS10_INS11_ILi2ELi4ELi3EEES14_NSS_INS5_IJS15_SE_EEENS5_IJSE_SB_EEEEEEENS4_39AutoVectorizingCopyWithAssumedAlignmentILi128EEENS4_14SM90_TMA_STOREES22_S24_S24_EEEvvEEEEvNT_6ParamsE:
	.zero		2944


//--------------------- SYMBOLS --------------------------

	.type		.nv.reservedSmem.offset0,@object
	.size		.nv.reservedSmem.offset0,0x4
	.type		.nv.reservedSmem.cap,@object
	.size		.nv.reservedSmem.cap,0x4
	.type		__assertfail,@function
